	.target	sm_90a

	.elftype	@"ET_EXEC"


//--------------------- .note.nv.tkinfo           --------------------------
	.section	.note.nv.tkinfo,"",@"SHT_NOTE"
	.sectionflags	@"SHF_NOTE_NV_TKINFO"
	.tkinfo
        /*0018*/ 	.word	0x00000002
        /*0030*/ 	.string	""
        /*0030*/ 	.string	"ptxas"
        /*0030*/ 	.string	"Cuda compilation tools, release 13.0, V13.0.88"
        /*0030*/ 	.string	"Build cuda_13.0.r13.0/compiler.36424714_0"
        /*0030*/ 	.string	"-arch sm_90a -m 64 "



//--------------------- .note.nv.cuinfo           --------------------------
	.section	.note.nv.cuinfo,"",@"SHT_NOTE"
	.sectionflags	@"SHF_NOTE_NV_CUINFO"
        /*0018*/ 	.short	0x0002
        /*001a*/ 	.short	0x005a
        /*001c*/ 	.short	0x0082
	.zero		2


//--------------------- .nv.info                  --------------------------
	.section	.nv.info,"",@"SHT_CUDA_INFO"
	.align	4


	//----- nvinfo : EIATTR_REGCOUNT
	.align		4
        /*0000*/ 	.byte	0x04, 0x2f
        /*0002*/ 	.short	(.L_15 - .L_14)
	.align		4
.L_14:
        /*0004*/ 	.word	index@(_ZN7cutlass13device_kernelINS_4gemm6kernel13GemmUniversalIN4cute5tupleIJiiiiEEENS1_10collective13CollectiveMmaINS1_34MainloopSm90TmaGmmaWarpSpecializedILi18ENS5_IJNS4_1CILi2EEESB_NSA_ILi1EEEEEENS1_35KernelTmaWarpSpecializedCooperativeEEENS5_IJNSA_ILi256EEENSA_ILi128EEENSA_ILi32EEEEEEaNS5_IJlSC_lEEEaSK_NS4_8TiledMMAINS4_8MMA_AtomIJNS4_4SM904GMMA27MMA_64x128x32_S32S8S8_SS_TNEEEENS4_6LayoutINS5_IJSB_SC_SC_EEENS5_IJSC_NSA_ILi0EEEST_EEEEENS5_IJNS4_10UnderscoreESW_SW_EEEEENS4_23SM90_TMA_LOAD_MULTICASTENS4_14ComposedLayoutINS4_7SwizzleILi1ELi4ELi3EEENS4_18smem_ptr_flag_bitsILi8EEENSR_INS5_IJNSA_ILi8EEESI_EEENS5_IJSI_SC_EEEEEEEvNS4_8identityESZ_S19_vS1A_EENS_8epilogue10collective6detail29Sm90TmaWarpSpecializedAdapterINS1D_15DefaultEpilogueIaSK_SK_NS1C_6thread17LinearCombinationIaLi1EiiLNS1H_9ScaleType4KindE0ELNS_15FloatRoundStyleE2EaEENS1_15EpilogueDefaultEEEEEvvEEEEvNT_6ParamsE)
        /*0008*/ 	.word	0x000000a8


	//----- nvinfo : EIATTR_FRAME_SIZE
	.align		4
.L_15:
        /*000c*/ 	.byte	0x04, 0x11
        /*000e*/ 	.short	(.L_17 - .L_16)
	.align		4
.L_16:
        /*0010*/ 	.word	index@(_ZN7cutlass13device_kernelINS_4gemm6kernel13GemmUniversalIN4cute5tupleIJiiiiEEENS1_10collective13CollectiveMmaINS1_34MainloopSm90TmaGmmaWarpSpecializedILi18ENS5_IJNS4_1CILi2EEESB_NSA_ILi1EEEEEENS1_35KernelTmaWarpSpecializedCooperativeEEENS5_IJNSA_ILi256EEENSA_ILi128EEENSA_ILi32EEEEEEaNS5_IJlSC_lEEEaSK_NS4_8TiledMMAINS4_8MMA_AtomIJNS4_4SM904GMMA27MMA_64x128x32_S32S8S8_SS_TNEEEENS4_6LayoutINS5_IJSB_SC_SC_EEENS5_IJSC_NSA_ILi0EEEST_EEEEENS5_IJNS4_10UnderscoreESW_SW_EEEEENS4_23SM90_TMA_LOAD_MULTICASTENS4_14ComposedLayoutINS4_7SwizzleILi1ELi4ELi3EEENS4_18smem_ptr_flag_bitsILi8EEENSR_INS5_IJNSA_ILi8EEESI_EEENS5_IJSI_SC_EEEEEEEvNS4_8identityESZ_S19_vS1A_EENS_8epilogue10collective6detail29Sm90TmaWarpSpecializedAdapterINS1D_15DefaultEpilogueIaSK_SK_NS1C_6thread17LinearCombinationIaLi1EiiLNS1H_9ScaleType4KindE0ELNS_15FloatRoundStyleE2EaEENS1_15EpilogueDefaultEEEEEvvEEEEvNT_6ParamsE)
        /*0014*/ 	.word	0x00000000


	//----- nvinfo : EIATTR_MIN_STACK_SIZE
	.align		4
.L_17:
        /*0018*/ 	.byte	0x04, 0x12
        /*001a*/ 	.short	(.L_19 - .L_18)
	.align		4
.L_18:
        /*001c*/ 	.word	index@(_ZN7cutlass13device_kernelINS_4gemm6kernel13GemmUniversalIN4cute5tupleIJiiiiEEENS1_10collective13CollectiveMmaINS1_34MainloopSm90TmaGmmaWarpSpecializedILi18ENS5_IJNS4_1CILi2EEESB_NSA_ILi1EEEEEENS1_35KernelTmaWarpSpecializedCooperativeEEENS5_IJNSA_ILi256EEENSA_ILi128EEENSA_ILi32EEEEEEaNS5_IJlSC_lEEEaSK_NS4_8TiledMMAINS4_8MMA_AtomIJNS4_4SM904GMMA27MMA_64x128x32_S32S8S8_SS_TNEEEENS4_6LayoutINS5_IJSB_SC_SC_EEENS5_IJSC_NSA_ILi0EEEST_EEEEENS5_IJNS4_10UnderscoreESW_SW_EEEEENS4_23SM90_TMA_LOAD_MULTICASTENS4_14ComposedLayoutINS4_7SwizzleILi1ELi4ELi3EEENS4_18smem_ptr_flag_bitsILi8EEENSR_INS5_IJNSA_ILi8EEESI_EEENS5_IJSI_SC_EEEEEEEvNS4_8identityESZ_S19_vS1A_EENS_8epilogue10collective6detail29Sm90TmaWarpSpecializedAdapterINS1D_15DefaultEpilogueIaSK_SK_NS1C_6thread17LinearCombinationIaLi1EiiLNS1H_9ScaleType4KindE0ELNS_15FloatRoundStyleE2EaEENS1_15EpilogueDefaultEEEEEvvEEEEvNT_6ParamsE)
        /*0020*/ 	.word	0x00000000
.L_19:


//--------------------- .nv.compat                --------------------------
	.section	.nv.compat,"",@"SHT_CUDA_COMPAT_INFO"
	.align	4
        /*0000*/ 	.byte	0x02, 0x09, 0x01, 0x00, 0x02, 0x02, 0x04, 0x00, 0x02, 0x05, 0x05, 0x00, 0x03, 0x07, 0x01, 0x01
        /*0010*/ 	.byte	0x02, 0x03, 0x01, 0x00, 0x02, 0x06, 0x01, 0x00, 0x04, 0x0b, 0x08, 0x00, 0x00, 0x00, 0x00, 0x00
        /*0020*/ 	.byte	0x00, 0x00, 0x00, 0x00


//--------------------- .nv.info._ZN7cutlass13device_kernelINS_4gemm6kernel13GemmUniversalIN4cute5tupleIJiiiiEEENS1_10collective13CollectiveMmaINS1_34MainloopSm90TmaGmmaWarpSpecializedILi18ENS5_IJNS4_1CILi2EEESB_NSA_ILi1EEEEEENS1_35KernelTmaWarpSpecializedCooperativeEEENS5_IJNSA_ILi256EEENSA_ILi128EEENSA_ILi32EEEEEEaNS5_IJlSC_lEEEaSK_NS4_8TiledMMAINS4_8MMA_AtomIJNS4_4SM904GMMA27MMA_64x128x32_S32S8S8_SS_TNEEEENS4_6LayoutINS5_IJSB_SC_SC_EEENS5_IJSC_NSA_ILi0EEEST_EEEEENS5_IJNS4_10UnderscoreESW_SW_EEEEENS4_23SM90_TMA_LOAD_MULTICASTENS4_14ComposedLayoutINS4_7SwizzleILi1ELi4ELi3EEENS4_18smem_ptr_flag_bitsILi8EEENSR_INS5_IJNSA_ILi8EEESI_EEENS5_IJSI_SC_EEEEEEEvNS4_8identityESZ_S19_vS1A_EENS_8epilogue10collective6detail29Sm90TmaWarpSpecializedAdapterINS1D_15DefaultEpilogueIaSK_SK_NS1C_6thread17LinearCombinationIaLi1EiiLNS1H_9ScaleType4KindE0ELNS_15FloatRoundStyleE2EaEENS1_15EpilogueDefaultEEEEEvvEEEEvNT_6ParamsE --------------------------
	.section	.nv.info._ZN7cutlass13device_kernelINS_4gemm6kernel13GemmUniversalIN4cute5tupleIJiiiiEEENS1_10collective13CollectiveMmaINS1_34MainloopSm90TmaGmmaWarpSpecializedILi18ENS5_IJNS4_1CILi2EEESB_NSA_ILi1EEEEEENS1_35KernelTmaWarpSpecializedCooperativeEEENS5_IJNSA_ILi256EEENSA_ILi128EEENSA_ILi32EEEEEEaNS5_IJlSC_lEEEaSK_NS4_8TiledMMAINS4_8MMA_AtomIJNS4_4SM904GMMA27MMA_64x128x32_S32S8S8_SS_TNEEEENS4_6LayoutINS5_IJSB_SC_SC_EEENS5_IJSC_NSA_ILi0EEEST_EEEEENS5_IJNS4_10UnderscoreESW_SW_EEEEENS4_23SM90_TMA_LOAD_MULTICASTENS4_14ComposedLayoutINS4_7SwizzleILi1ELi4ELi3EEENS4_18smem_ptr_flag_bitsILi8EEENSR_INS5_IJNSA_ILi8EEESI_EEENS5_IJSI_SC_EEEEEEEvNS4_8identityESZ_S19_vS1A_EENS_8epilogue10collective6detail29Sm90TmaWarpSpecializedAdapterINS1D_15DefaultEpilogueIaSK_SK_NS1C_6thread17LinearCombinationIaLi1EiiLNS1H_9ScaleType4KindE0ELNS_15FloatRoundStyleE2EaEENS1_15EpilogueDefaultEEEEEvvEEEEvNT_6ParamsE,"",@"SHT_CUDA_INFO"
	.sectionflags	@""
	.align	4


	//----- nvinfo : EIATTR_CUDA_API_VERSION
	.align		4
        /*0000*/ 	.byte	0x04, 0x37
        /*0002*/ 	.short	(.L_21 - .L_20)
.L_20:
        /*0004*/ 	.word	0x00000082


	//----- nvinfo : EIATTR_KPARAM_INFO
	.align		4
.L_21:
        /*0008*/ 	.byte	0x04, 0x17
        /*000a*/ 	.short	(.L_23 - .L_22)
.L_22:
        /*000c*/ 	.word	0x00000000
        /*0010*/ 	.short	0x0000
        /*0012*/ 	.short	0x0070
        /*0014*/ 	.byte	0x00, 0xf0, 0x01, 0x10


	//----- nvinfo : EIATTR_SPARSE_MMA_MASK
	.align		4
.L_23:
        /*0018*/ 	.byte	0x03, 0x50
        /*001a*/ 	.short	0x0000


	//----- nvinfo : EIATTR_MAXREG_COUNT
	.align		4
        /*001c*/ 	.byte	0x03, 0x1b
        /*001e*/ 	.short	0x00a8


	//----- nvinfo : EIATTR_NUM_BARRIERS
	.align		4
        /*0020*/ 	.byte	0x02, 0x4c
        /*0022*/ 	.byte	0x01
	.zero		1


	//----- nvinfo : EIATTR_EXTERNS
	.align		4
        /*0024*/ 	.byte	0x04, 0x0f
        /*0026*/ 	.short	(.L_25 - .L_24)


	//   ....[0]....
	.align		4
.L_24:
        /*0028*/ 	.word	index@(__assertfail)


	//----- nvinfo : EIATTR_MERCURY_ISA_VERSION
	.align		4
.L_25:
        /*002c*/ 	.byte	0x03, 0x5f
        /*002e*/ 	.short	0x0101


	//----- nvinfo : EIATTR_INT_WARP_WIDE_INSTR_OFFSETS
	.align		4
        /*0030*/ 	.byte	0x04, 0x31
        /*0032*/ 	.short	(.L_27 - .L_26)


	//   ....[0]....
.L_26:
        /*0034*/ 	.word	0x00000670


	//   ....[1]....
        /*0038*/ 	.word	0x000006a0


	//   ....[2]....
        /*003c*/ 	.word	0x00000860


	//----- nvinfo : EIATTR_COOP_GROUP_MASK_REGIDS
	.align		4
.L_27:
        /*0040*/ 	.byte	0x04, 0x29
        /*0042*/ 	.short	(.L_29 - .L_28)


	//   ....[0]....
.L_28:
        /*0044*/ 	.word	0xffffffff


	//   ....[1]....
        /*0048*/ 	.word	0xffffffff


	//   ....[2]....
        /*004c*/ 	.word	0xffffffff


	//   ....[3]....
        /*0050*/ 	.word	0xffffffff


	//   ....[4]....
        /*0054*/ 	.word	0xffffffff


	//   ....[5]....
        /*0058*/ 	.word	0xffffffff


	//----- nvinfo : EIATTR_COOP_GROUP_INSTR_OFFSETS
	.align		4
.L_29:
        /*005c*/ 	.byte	0x04, 0x28
        /*005e*/ 	.short	(.L_31 - .L_30)


	//   ....[0]....
.L_30:
        /*0060*/ 	.word	0x00000060


	//   ....[1]....
        /*0064*/ 	.word	0x00000070


	//   ....[2]....
        /*0068*/ 	.word	0x00000130


	//   ....[3]....
        /*006c*/ 	.word	0x000004c0


	//   ....[4]....
        /*0070*/ 	.word	0x000009e0


	//   ....[5]....
        /*0074*/ 	.word	0x00001420


	//----- nvinfo : EIATTR_REG_RECONFIG
	.align		4
.L_31:
        /*0078*/ 	.byte	0x01, 0x54
	.zero		2


	//----- nvinfo : EIATTR_SYSCALL_OFFSETS
	.align		4
        /*007c*/ 	.byte	0x04, 0x46
        /*007e*/ 	.short	(.L_33 - .L_32)


	//   ....[0]....
.L_32:
        /*0080*/ 	.word	0x000015f0


	//----- nvinfo : EIATTR_MBARRIER_INSTR_OFFSETS
	.align		4
.L_33:
        /*0084*/ 	.byte	0x04, 0x39
        /*0086*/ 	.short	(.L_35 - .L_34)


	//   ....[0]....
.L_34:
        /*0088*/ 	.word	0x00000250
        /*008c*/ 	.word	0x000000ff
        /*0090*/ 	.word	0x00000000
        /*0094*/ 	.short	0x0100
        /*0096*/ 	.byte	0x08
	.zero		1


	//   ....[1]....
        /*0098*/ 	.word	0x00000260
        /*009c*/ 	.word	0x000000ff
        /*00a0*/ 	.word	0x00000090
        /*00a4*/ 	.short	0x0100
        /*00a6*/ 	.byte	0x08
	.zero		1


	//   ....[2]....
        /*00a8*/ 	.word	0x00000270
        /*00ac*/ 	.word	0x000000ff
        /*00b0*/ 	.word	0x00000008
        /*00b4*/ 	.short	0x0100
        /*00b6*/ 	.byte	0x08
	.zero		1


	//   ....[3]....
        /*00b8*/ 	.word	0x00000280
        /*00bc*/ 	.word	0x000000ff
        /*00c0*/ 	.word	0x00000098
        /*00c4*/ 	.short	0x0100
        /*00c6*/ 	.byte	0x08
	.zero		1


	//   ....[4]....
        /*00c8*/ 	.word	0x00000290
        /*00cc*/ 	.word	0x000000ff
        /*00d0*/ 	.word	0x00000010
        /*00d4*/ 	.short	0x0100
        /*00d6*/ 	.byte	0x08
	.zero		1


	//   ....[5]....
        /*00d8*/ 	.word	0x000002a0
        /*00dc*/ 	.word	0x000000ff
        /*00e0*/ 	.word	0x000000a0
        /*00e4*/ 	.short	0x0100
        /*00e6*/ 	.byte	0x08
	.zero		1


	//   ....[6]....
        /*00e8*/ 	.word	0x000002b0
        /*00ec*/ 	.word	0x000000ff
        /*00f0*/ 	.word	0x00000018
        /*00f4*/ 	.short	0x0100
        /*00f6*/ 	.byte	0x08
	.zero		1


	//   ....[7]....
        /*00f8*/ 	.word	0x000002c0
        /*00fc*/ 	.word	0x000000ff
        /*0100*/ 	.word	0x000000a8
        /*0104*/ 	.short	0x0100
        /*0106*/ 	.byte	0x08
	.zero		1


	//   ....[8]....
        /*0108*/ 	.word	0x000002d0
        /*010c*/ 	.word	0x000000ff
        /*0110*/ 	.word	0x00000020
        /*0114*/ 	.short	0x0100
        /*0116*/ 	.byte	0x08
	.zero		1


	//   ....[9]....
        /*0118*/ 	.word	0x000002e0
        /*011c*/ 	.word	0x000000ff
        /*0120*/ 	.word	0x000000b0
        /*0124*/ 	.short	0x0100
        /*0126*/ 	.byte	0x08
	.zero		1


	//   ....[10]....
        /*0128*/ 	.word	0x000002f0
        /*012c*/ 	.word	0x000000ff
        /*0130*/ 	.word	0x00000028
        /*0134*/ 	.short	0x0100
        /*0136*/ 	.byte	0x08
	.zero		1


	//   ....[11]....
        /*0138*/ 	.word	0x00000300
        /*013c*/ 	.word	0x000000ff
        /*0140*/ 	.word	0x000000b8
        /*0144*/ 	.short	0x0100
        /*0146*/ 	.byte	0x08
	.zero		1


	//   ....[12]....
        /*0148*/ 	.word	0x00000310
        /*014c*/ 	.word	0x000000ff
        /*0150*/ 	.word	0x00000030
        /*0154*/ 	.short	0x0100
        /*0156*/ 	.byte	0x08
	.zero		1


	//   ....[13]....
        /*0158*/ 	.word	0x00000320
        /*015c*/ 	.word	0x000000ff
        /*0160*/ 	.word	0x000000c0
        /*0164*/ 	.short	0x0100
        /*0166*/ 	.byte	0x08
	.zero		1


	//   ....[14]....
        /*0168*/ 	.word	0x00000330
        /*016c*/ 	.word	0x000000ff
        /*0170*/ 	.word	0x00000038
        /*0174*/ 	.short	0x0100
        /*0176*/ 	.byte	0x08
	.zero		1


	//   ....[15]....
        /*0178*/ 	.word	0x00000340
        /*017c*/ 	.word	0x000000ff
        /*0180*/ 	.word	0x000000c8
        /*0184*/ 	.short	0x0100
        /*0186*/ 	.byte	0x08
	.zero		1


	//   ....[16]....
        /*0188*/ 	.word	0x00000350
        /*018c*/ 	.word	0x000000ff
        /*0190*/ 	.word	0x00000040
        /*0194*/ 	.short	0x0100
        /*0196*/ 	.byte	0x08
	.zero		1


	//   ....[17]....
        /*0198*/ 	.word	0x00000360
        /*019c*/ 	.word	0x000000ff
        /*01a0*/ 	.word	0x000000d0
        /*01a4*/ 	.short	0x0100
        /*01a6*/ 	.byte	0x08
	.zero		1


	//   ....[18]....
        /*01a8*/ 	.word	0x00000370
        /*01ac*/ 	.word	0x000000ff
        /*01b0*/ 	.word	0x00000048
        /*01b4*/ 	.short	0x0100
        /*01b6*/ 	.byte	0x08
	.zero		1


	//   ....[19]....
        /*01b8*/ 	.word	0x00000380
        /*01bc*/ 	.word	0x000000ff
        /*01c0*/ 	.word	0x000000d8
        /*01c4*/ 	.short	0x0100
        /*01c6*/ 	.byte	0x08
	.zero		1


	//   ....[20]....
        /*01c8*/ 	.word	0x00000390
        /*01cc*/ 	.word	0x000000ff
        /*01d0*/ 	.word	0x00000050
        /*01d4*/ 	.short	0x0100
        /*01d6*/ 	.byte	0x08
	.zero		1


	//   ....[21]....
        /*01d8*/ 	.word	0x000003a0
        /*01dc*/ 	.word	0x000000ff
        /*01e0*/ 	.word	0x000000e0
        /*01e4*/ 	.short	0x0100
        /*01e6*/ 	.byte	0x08
	.zero		1


	//   ....[22]....
        /*01e8*/ 	.word	0x000003b0
        /*01ec*/ 	.word	0x000000ff
        /*01f0*/ 	.word	0x00000058
        /*01f4*/ 	.short	0x0100
        /*01f6*/ 	.byte	0x08
	.zero		1


	//   ....[23]....
        /*01f8*/ 	.word	0x000003c0
        /*01fc*/ 	.word	0x000000ff
        /*0200*/ 	.word	0x000000e8
        /*0204*/ 	.short	0x0100
        /*0206*/ 	.byte	0x08
	.zero		1


	//   ....[24]....
        /*0208*/ 	.word	0x000003d0
        /*020c*/ 	.word	0x000000ff
        /*0210*/ 	.word	0x00000060
        /*0214*/ 	.short	0x0100
        /*0216*/ 	.byte	0x08
	.zero		1


	//   ....[25]....
        /*0218*/ 	.word	0x000003e0
        /*021c*/ 	.word	0x000000ff
        /*0220*/ 	.word	0x000000f0
        /*0224*/ 	.short	0x0100
        /*0226*/ 	.byte	0x08
	.zero		1


	//   ....[26]....
        /*0228*/ 	.word	0x000003f0
        /*022c*/ 	.word	0x000000ff
        /*0230*/ 	.word	0x00000068
        /*0234*/ 	.short	0x0100
        /*0236*/ 	.byte	0x08
	.zero		1


	//   ....[27]....
        /*0238*/ 	.word	0x00000400
        /*023c*/ 	.word	0x000000ff
        /*0240*/ 	.word	0x000000f8
        /*0244*/ 	.short	0x0100
        /*0246*/ 	.byte	0x08
	.zero		1


	//   ....[28]....
        /*0248*/ 	.word	0x00000410
        /*024c*/ 	.word	0x000000ff
        /*0250*/ 	.word	0x00000070
        /*0254*/ 	.short	0x0100
        /*0256*/ 	.byte	0x08
	.zero		1


	//   ....[29]....
        /*0258*/ 	.word	0x00000420
        /*025c*/ 	.word	0x000000ff
        /*0260*/ 	.word	0x00000100
        /*0264*/ 	.short	0x0100
        /*0266*/ 	.byte	0x08
	.zero		1


	//   ....[30]....
        /*0268*/ 	.word	0x00000430
        /*026c*/ 	.word	0x000000ff
        /*0270*/ 	.word	0x00000078
        /*0274*/ 	.short	0x0100
        /*0276*/ 	.byte	0x08
	.zero		1


	//   ....[31]....
        /*0278*/ 	.word	0x00000440
        /*027c*/ 	.word	0x000000ff
        /*0280*/ 	.word	0x00000108
        /*0284*/ 	.short	0x0100
        /*0286*/ 	.byte	0x08
	.zero		1


	//   ....[32]....
        /*0288*/ 	.word	0x00000450
        /*028c*/ 	.word	0x000000ff
        /*0290*/ 	.word	0x00000080
        /*0294*/ 	.short	0x0100
        /*0296*/ 	.byte	0x08
	.zero		1


	//   ....[33]....
        /*0298*/ 	.word	0x00000460
        /*029c*/ 	.word	0x000000ff
        /*02a0*/ 	.word	0x00000110
        /*02a4*/ 	.short	0x0100
        /*02a6*/ 	.byte	0x08
	.zero		1


	//   ....[34]....
        /*02a8*/ 	.word	0x00000470
        /*02ac*/ 	.word	0x000000ff
        /*02b0*/ 	.word	0x00000088
        /*02b4*/ 	.short	0x0100
        /*02b6*/ 	.byte	0x08
	.zero		1


	//   ....[35]....
        /*02b8*/ 	.word	0x00000480
        /*02bc*/ 	.word	0x000000ff
        /*02c0*/ 	.word	0x00000118
        /*02c4*/ 	.short	0x0100
        /*02c6*/ 	.byte	0x08
	.zero		1


	//   ....[36]....
        /*02c8*/ 	.word	0x000008e0
        /*02cc*/ 	.word	0x000000ff
        /*02d0*/ 	.word	0x00000130
        /*02d4*/ 	.short	0x0100
        /*02d6*/ 	.byte	0x06
	.zero		1


	//   ....[37]....
        /*02d8*/ 	.word	0x00000970
        /*02dc*/ 	.word	0x000000ff
        /*02e0*/ 	.word	0x00000138
        /*02e4*/ 	.short	0x0100
        /*02e6*/ 	.byte	0x06
	.zero		1


	//   ....[38]....
        /*02e8*/ 	.word	0x000016c0
        /*02ec*/ 	.word	0x00000003
        /*02f0*/ 	.word	0x00000000
        /*02f4*/ 	.short	0x010a
        /*02f6*/ 	.byte	0x3f
	.zero		1


	//   ....[39]....
        /*02f8*/ 	.word	0x00001700
        /*02fc*/ 	.word	0x00000003
        /*0300*/ 	.word	0x00000000
        /*0304*/ 	.short	0x010a
        /*0306*/ 	.byte	0x3f
	.zero		1


	//   ....[40]....
        /*0308*/ 	.word	0x000019a0
        /*030c*/ 	.word	0x00000005
        /*0310*/ 	.word	0x00000000
        /*0314*/ 	.short	0x010a
        /*0316*/ 	.byte	0x3f
	.zero		1


	//   ....[41]....
        /*0318*/ 	.word	0x000019e0
        /*031c*/ 	.word	0x00000005
        /*0320*/ 	.word	0x00000000
        /*0324*/ 	.short	0x010a
        /*0326*/ 	.byte	0x3f
	.zero		1


	//   ....[42]....
        /*0328*/ 	.word	0x00001b20
        /*032c*/ 	.word	0x00000005
        /*0330*/ 	.word	0x00000000
        /*0334*/ 	.short	0x0101
        /*0336*/ 	.byte	0x3f
	.zero		1


	//   ....[43]....
        /*0338*/ 	.word	0x00001d40
        /*033c*/ 	.word	0x00000003
        /*0340*/ 	.word	0x00000000
        /*0344*/ 	.short	0x0101
        /*0346*/ 	.byte	0x3f
	.zero		1


	//   ....[44]....
        /*0348*/ 	.word	0x00009470
        /*034c*/ 	.word	0x0000000e
        /*0350*/ 	.word	0x00000090
        /*0354*/ 	.short	0x010a
        /*0356*/ 	.byte	0x3f
	.zero		1


	//   ....[45]....
        /*0358*/ 	.word	0x000097f0
        /*035c*/ 	.word	0x00000006
        /*0360*/ 	.word	0x00000138
        /*0364*/ 	.short	0x0101
        /*0366*/ 	.byte	0x3f
	.zero		1


	//   ....[46]....
        /*0368*/ 	.word	0x00009f20
        /*036c*/ 	.word	0x00000007
        /*0370*/ 	.word	0x00000000
        /*0374*/ 	.short	0x010a
        /*0376*/ 	.byte	0x3f
	.zero		1


	//   ....[47]....
        /*0378*/ 	.word	0x00009fa0
        /*037c*/ 	.word	0x00000009
        /*0380*/ 	.word	0x00000000
        /*0384*/ 	.short	0x010a
        /*0386*/ 	.byte	0x3f
	.zero		1


	//   ....[48]....
        /*0388*/ 	.word	0x0000a030
        /*038c*/ 	.word	0x00000006
        /*0390*/ 	.word	0x00000000
        /*0394*/ 	.short	0x010a
        /*0396*/ 	.byte	0x3f
	.zero		1


	//   ....[49]....
        /*0398*/ 	.word	0x0000a0c0
        /*039c*/ 	.word	0x00000009
        /*03a0*/ 	.word	0x00000000
        /*03a4*/ 	.short	0x010a
        /*03a6*/ 	.byte	0x3f
	.zero		1


	//   ....[50]....
        /*03a8*/ 	.word	0x0000a150
        /*03ac*/ 	.word	0x00000006
        /*03b0*/ 	.word	0x00000000
        /*03b4*/ 	.short	0x010a
        /*03b6*/ 	.byte	0x3f
	.zero		1


	//   ....[51]....
        /*03b8*/ 	.word	0x0000a1e0
        /*03bc*/ 	.word	0x00000009
        /*03c0*/ 	.word	0x00000000
        /*03c4*/ 	.short	0x010a
        /*03c6*/ 	.byte	0x3f
	.zero		1


	//   ....[52]....
        /*03c8*/ 	.word	0x0000a270
        /*03cc*/ 	.word	0x00000006
        /*03d0*/ 	.word	0x00000000
        /*03d4*/ 	.short	0x010a
        /*03d6*/ 	.byte	0x3f
	.zero		1


	//   ....[53]....
        /*03d8*/ 	.word	0x0000a300
        /*03dc*/ 	.word	0x00000009
        /*03e0*/ 	.word	0x00000000
        /*03e4*/ 	.short	0x010a
        /*03e6*/ 	.byte	0x3f
	.zero		1


	//   ....[54]....
        /*03e8*/ 	.word	0x0000a390
        /*03ec*/ 	.word	0x00000006
        /*03f0*/ 	.word	0x00000000
        /*03f4*/ 	.short	0x010a
        /*03f6*/ 	.byte	0x3f
	.zero		1


	//   ....[55]....
        /*03f8*/ 	.word	0x0000a420
        /*03fc*/ 	.word	0x00000009
        /*0400*/ 	.word	0x00000000
        /*0404*/ 	.short	0x010a
        /*0406*/ 	.byte	0x3f
	.zero		1


	//   ....[56]....
        /*0408*/ 	.word	0x0000a4b0
        /*040c*/ 	.word	0x00000006
        /*0410*/ 	.word	0x00000000
        /*0414*/ 	.short	0x010a
        /*0416*/ 	.byte	0x3f
	.zero		1


	//   ....[57]....
        /*0418*/ 	.word	0x0000a540
        /*041c*/ 	.word	0x00000009
        /*0420*/ 	.word	0x00000000
        /*0424*/ 	.short	0x010a
        /*0426*/ 	.byte	0x3f
	.zero		1


	//   ....[58]....
        /*0428*/ 	.word	0x0000a5d0
        /*042c*/ 	.word	0x00000006
        /*0430*/ 	.word	0x00000000
        /*0434*/ 	.short	0x010a
        /*0436*/ 	.byte	0x3f
	.zero		1


	//   ....[59]....
        /*0438*/ 	.word	0x0000a660
        /*043c*/ 	.word	0x00000009
        /*0440*/ 	.word	0x00000000
        /*0444*/ 	.short	0x010a
        /*0446*/ 	.byte	0x3f
	.zero		1


	//   ....[60]....
        /*0448*/ 	.word	0x0000a6f0
        /*044c*/ 	.word	0x00000006
        /*0450*/ 	.word	0x00000000
        /*0454*/ 	.short	0x010a
        /*0456*/ 	.byte	0x3f
	.zero		1


	//   ....[61]....
        /*0458*/ 	.word	0x0000a780
        /*045c*/ 	.word	0x00000009
        /*0460*/ 	.word	0x00000000
        /*0464*/ 	.short	0x010a
        /*0466*/ 	.byte	0x3f
	.zero		1


	//   ....[62]....
        /*0468*/ 	.word	0x0000a810
        /*046c*/ 	.word	0x00000006
        /*0470*/ 	.word	0x00000000
        /*0474*/ 	.short	0x010a
        /*0476*/ 	.byte	0x3f
	.zero		1


	//   ....[63]....
        /*0478*/ 	.word	0x0000a8a0
        /*047c*/ 	.word	0x00000003
        /*0480*/ 	.word	0x00000000
        /*0484*/ 	.short	0x010a
        /*0486*/ 	.byte	0x3f
	.zero		1


	//   ....[64]....
        /*0488*/ 	.word	0x0000a900
        /*048c*/ 	.word	0x00000003
        /*0490*/ 	.word	0x00000000
        /*0494*/ 	.short	0x010a
        /*0496*/ 	.byte	0x3f
	.zero		1


	//   ....[65]....
        /*0498*/ 	.word	0x0000a950
        /*049c*/ 	.word	0x00000005
        /*04a0*/ 	.word	0x00000000
        /*04a4*/ 	.short	0x010a
        /*04a6*/ 	.byte	0x3f
	.zero		1


	//   ....[66]....
        /*04a8*/ 	.word	0x0000aa20
        /*04ac*/ 	.word	0x0000000e
        /*04b0*/ 	.word	0x00000090
        /*04b4*/ 	.short	0x010a
        /*04b6*/ 	.byte	0x3f
	.zero		1


	//   ....[67]....
        /*04b8*/ 	.word	0x0000aaf0
        /*04bc*/ 	.word	0x00000007
        /*04c0*/ 	.word	0x00000000
        /*04c4*/ 	.short	0x010a
        /*04c6*/ 	.byte	0x3f
	.zero		1


	//   ....[68]....
        /*04c8*/ 	.word	0x0000ab40
        /*04cc*/ 	.word	0x00000009
        /*04d0*/ 	.word	0x00000000
        /*04d4*/ 	.short	0x010a
        /*04d6*/ 	.byte	0x3f
	.zero		1


	//   ....[69]....
        /*04d8*/ 	.word	0x0000ab90
        /*04dc*/ 	.word	0x00000006
        /*04e0*/ 	.word	0x00000000
        /*04e4*/ 	.short	0x010a
        /*04e6*/ 	.byte	0x3f
	.zero		1


	//   ....[70]....
        /*04e8*/ 	.word	0x0000abe0
        /*04ec*/ 	.word	0x00000009
        /*04f0*/ 	.word	0x00000000
        /*04f4*/ 	.short	0x010a
        /*04f6*/ 	.byte	0x3f
	.zero		1


	//   ....[71]....
        /*04f8*/ 	.word	0x0000ac30
        /*04fc*/ 	.word	0x00000006
        /*0500*/ 	.word	0x00000000
        /*0504*/ 	.short	0x010a
        /*0506*/ 	.byte	0x3f
	.zero		1


	//   ....[72]....
        /*0508*/ 	.word	0x0000ac80
        /*050c*/ 	.word	0x00000009
        /*0510*/ 	.word	0x00000000
        /*0514*/ 	.short	0x010a
        /*0516*/ 	.byte	0x3f
	.zero		1


	//   ....[73]....
        /*0518*/ 	.word	0x0000acd0
        /*051c*/ 	.word	0x00000006
        /*0520*/ 	.word	0x00000000
        /*0524*/ 	.short	0x010a
        /*0526*/ 	.byte	0x3f
	.zero		1


	//   ....[74]....
        /*0528*/ 	.word	0x0000ad20
        /*052c*/ 	.word	0x00000009
        /*0530*/ 	.word	0x00000000
        /*0534*/ 	.short	0x010a
        /*0536*/ 	.byte	0x3f
	.zero		1


	//   ....[75]....
        /*0538*/ 	.word	0x0000ad70
        /*053c*/ 	.word	0x00000006
        /*0540*/ 	.word	0x00000000
        /*0544*/ 	.short	0x010a
        /*0546*/ 	.byte	0x3f
	.zero		1


	//   ....[76]....
        /*0548*/ 	.word	0x0000adc0
        /*054c*/ 	.word	0x00000009
        /*0550*/ 	.word	0x00000000
        /*0554*/ 	.short	0x010a
        /*0556*/ 	.byte	0x3f
	.zero		1


	//   ....[77]....
        /*0558*/ 	.word	0x0000ae10
        /*055c*/ 	.word	0x00000006
        /*0560*/ 	.word	0x00000000
        /*0564*/ 	.short	0x010a
        /*0566*/ 	.byte	0x3f
	.zero		1


	//   ....[78]....
        /*0568*/ 	.word	0x0000ae60
        /*056c*/ 	.word	0x00000009
        /*0570*/ 	.word	0x00000000
        /*0574*/ 	.short	0x010a
        /*0576*/ 	.byte	0x3f
	.zero		1


	//   ....[79]....
        /*0578*/ 	.word	0x0000aeb0
        /*057c*/ 	.word	0x00000006
        /*0580*/ 	.word	0x00000000
        /*0584*/ 	.short	0x010a
        /*0586*/ 	.byte	0x3f
	.zero		1


	//   ....[80]....
        /*0588*/ 	.word	0x0000af00
        /*058c*/ 	.word	0x00000009
        /*0590*/ 	.word	0x00000000
        /*0594*/ 	.short	0x010a
        /*0596*/ 	.byte	0x3f
	.zero		1


	//   ....[81]....
        /*0598*/ 	.word	0x0000af50
        /*059c*/ 	.word	0x00000006
        /*05a0*/ 	.word	0x00000000
        /*05a4*/ 	.short	0x010a
        /*05a6*/ 	.byte	0x3f
	.zero		1


	//   ....[82]....
        /*05a8*/ 	.word	0x0000afa0
        /*05ac*/ 	.word	0x00000009
        /*05b0*/ 	.word	0x00000000
        /*05b4*/ 	.short	0x010a
        /*05b6*/ 	.byte	0x3f
	.zero		1


	//   ....[83]....
        /*05b8*/ 	.word	0x0000aff0
        /*05bc*/ 	.word	0x00000006
        /*05c0*/ 	.word	0x00000000
        /*05c4*/ 	.short	0x010a
        /*05c6*/ 	.byte	0x3f
	.zero		1


	//----- nvinfo : EIATTR_NUM_MBARRIERS
	.align		4
.L_35:
        /*05c8*/ 	.byte	0x03, 0x38
        /*05ca*/ 	.short	0x0026


	//----- nvinfo : EIATTR_EXIT_INSTR_OFFSETS
	.align		4
        /*05cc*/ 	.byte	0x04, 0x1c
        /*05ce*/ 	.short	(.L_37 - .L_36)


	//   ....[0]....
.L_36:
        /*05d0*/ 	.word	0x00000b40


	//   ....[1]....
        /*05d4*/ 	.word	0x00001360


	//   ....[2]....
        /*05d8*/ 	.word	0x00008a90


	//   ....[3]....
        /*05dc*/ 	.word	0x00008ff0


	//   ....[4]....
        /*05e0*/ 	.word	0x0000a8f0


	//----- nvinfo : EIATTR_MAX_THREADS
	.align		4
.L_37:
        /*05e4*/ 	.byte	0x04, 0x05
        /*05e6*/ 	.short	(.L_39 - .L_38)
.L_38:
        /*05e8*/ 	.word	0x00000180
        /*05ec*/ 	.word	0x00000001
        /*05f0*/ 	.word	0x00000001


	//----- nvinfo : EIATTR_CRS_STACK_SIZE
	.align		4
.L_39:
        /*05f4*/ 	.byte	0x04, 0x1e
        /*05f6*/ 	.short	(.L_41 - .L_40)
.L_40:
        /*05f8*/ 	.word	0x00000000


	//----- nvinfo : EIATTR_CBANK_PARAM_SIZE
	.align		4
.L_41:
        /*05fc*/ 	.byte	0x03, 0x19
        /*05fe*/ 	.short	0x0470


	//----- nvinfo : EIATTR_PARAM_CBANK
	.align		4
        /*0600*/ 	.byte	0x04, 0x0a
        /*0602*/ 	.short	(.L_43 - .L_42)
	.align		4
.L_42:
        /*0604*/ 	.word	index@(.nv.constant0._ZN7cutlass13device_kernelINS_4gemm6kernel13GemmUniversalIN4cute5tupleIJiiiiEEENS1_10collective13CollectiveMmaINS1_34MainloopSm90TmaGmmaWarpSpecializedILi18ENS5_IJNS4_1CILi2EEESB_NSA_ILi1EEEEEENS1_35KernelTmaWarpSpecializedCooperativeEEENS5_IJNSA_ILi256EEENSA_ILi128EEENSA_ILi32EEEEEEaNS5_IJlSC_lEEEaSK_NS4_8TiledMMAINS4_8MMA_AtomIJNS4_4SM904GMMA27MMA_64x128x32_S32S8S8_SS_TNEEEENS4_6LayoutINS5_IJSB_SC_SC_EEENS5_IJSC_NSA_ILi0EEEST_EEEEENS5_IJNS4_10UnderscoreESW_SW_EEEEENS4_23SM90_TMA_LOAD_MULTICASTENS4_14ComposedLayoutINS4_7SwizzleILi1ELi4ELi3EEENS4_18smem_ptr_flag_bitsILi8EEENSR_INS5_IJNSA_ILi8EEESI_EEENS5_IJSI_SC_EEEEEEEvNS4_8identityESZ_S19_vS1A_EENS_8epilogue10collective6detail29Sm90TmaWarpSpecializedAdapterINS1D_15DefaultEpilogueIaSK_SK_NS1C_6thread17LinearCombinationIaLi1EiiLNS1H_9ScaleType4KindE0ELNS_15FloatRoundStyleE2EaEENS1_15EpilogueDefaultEEEEEvvEEEEvNT_6ParamsE)
        /*0608*/ 	.short	0x0210
        /*060a*/ 	.short	0x0470


	//----- nvinfo : EIATTR_SW_WAR
	.align		4
.L_43:
        /*060c*/ 	.byte	0x04, 0x36
        /*060e*/ 	.short	(.L_45 - .L_44)
.L_44:
        /*0610*/ 	.word	0x00000008
.L_45:


//--------------------- .nv.callgraph             --------------------------
	.section	.nv.callgraph,"",@"SHT_CUDA_CALLGRAPH"
	.align	4
	.sectionentsize	8
	.align		4
        /*0000*/ 	.word	0x00000000
	.align		4
        /*0004*/ 	.word	0xffffffff
	.align		4
        /*0008*/ 	.word	index@(_ZN7cutlass13device_kernelINS_4gemm6kernel13GemmUniversalIN4cute5tupleIJiiiiEEENS1_10collective13CollectiveMmaINS1_34MainloopSm90TmaGmmaWarpSpecializedILi18ENS5_IJNS4_1CILi2EEESB_NSA_ILi1EEEEEENS1_35KernelTmaWarpSpecializedCooperativeEEENS5_IJNSA_ILi256EEENSA_ILi128EEENSA_ILi32EEEEEEaNS5_IJlSC_lEEEaSK_NS4_8TiledMMAINS4_8MMA_AtomIJNS4_4SM904GMMA27MMA_64x128x32_S32S8S8_SS_TNEEEENS4_6LayoutINS5_IJSB_SC_SC_EEENS5_IJSC_NSA_ILi0EEEST_EEEEENS5_IJNS4_10UnderscoreESW_SW_EEEEENS4_23SM90_TMA_LOAD_MULTICASTENS4_14ComposedLayoutINS4_7SwizzleILi1ELi4ELi3EEENS4_18smem_ptr_flag_bitsILi8EEENSR_INS5_IJNSA_ILi8EEESI_EEENS5_IJSI_SC_EEEEEEEvNS4_8identityESZ_S19_vS1A_EENS_8epilogue10collective6detail29Sm90TmaWarpSpecializedAdapterINS1D_15DefaultEpilogueIaSK_SK_NS1C_6thread17LinearCombinationIaLi1EiiLNS1H_9ScaleType4KindE0ELNS_15FloatRoundStyleE2EaEENS1_15EpilogueDefaultEEEEEvvEEEEvNT_6ParamsE)
	.align		4
        /*000c*/ 	.word	index@(__assertfail)
	.align		4
        /*0010*/ 	.word	0x00000000
	.align		4
        /*0014*/ 	.word	0xfffffffe
	.align		4
        /*0018*/ 	.word	0x00000000
	.align		4
        /*001c*/ 	.word	0xfffffffd
	.align		4
        /*0020*/ 	.word	0x00000000
	.align		4
        /*0024*/ 	.word	0xfffffffc


//--------------------- .nv.constant4             --------------------------
	.section	.nv.constant4,"a",@progbits
	.align	8
	.align		8
.nv.constant4:
        /*0000*/ 	.dword	__assertfail
	.align		8
        /*0008*/ 	.dword	__unnamed_1
	.align		8
        /*0010*/ 	.dword	_ZN39_INTERNAL_f74ec2c7_4_k_cu_19177aef_68834cuda3std3__45__cpo5beginE
	.align		8
        /*0018*/ 	.dword	_ZN39_INTERNAL_f74ec2c7_4_k_cu_19177aef_68834cuda3std3__45__cpo3endE
	.align		8
        /*0020*/ 	.dword	_ZN39_INTERNAL_f74ec2c7_4_k_cu_19177aef_68834cuda3std3__45__cpo6cbeginE
	.align		8
        /*0028*/ 	.dword	_ZN39_INTERNAL_f74ec2c7_4_k_cu_19177aef_68834cuda3std3__45__cpo4cendE
	.align		8
        /*0030*/ 	.dword	_ZN39_INTERNAL_f74ec2c7_4_k_cu_19177aef_68834cuda3std3__441_GLOBAL__N__f74ec2c7_4_k_cu_19177aef_68836ignoreE
	.align		8
        /*0038*/ 	.dword	_ZN39_INTERNAL_f74ec2c7_4_k_cu_19177aef_68834cuda3std3__419piecewise_constructE
	.align		8
        /*0040*/ 	.dword	_ZN39_INTERNAL_f74ec2c7_4_k_cu_19177aef_68834cuda3std3__48in_placeE
	.align		8
        /*0048*/ 	.dword	_ZN39_INTERNAL_f74ec2c7_4_k_cu_19177aef_68834cuda3std6ranges3__45__cpo4swapE
	.align		8
        /*0050*/ 	.dword	_ZN39_INTERNAL_f74ec2c7_4_k_cu_19177aef_68834cuda3std6ranges3__45__cpo9iter_moveE
	.align		8
        /*0058*/ 	.dword	_ZN39_INTERNAL_f74ec2c7_4_k_cu_19177aef_68834cute7productE
	.align		8
        /*0060*/ 	.dword	_ZN39_INTERNAL_f74ec2c7_4_k_cu_19177aef_68834cute1_E
	.align		8
        /*0068*/ 	.dword	$str$22
	.align		8
        /*0070*/ 	.dword	$str$23


//--------------------- .text._ZN7cutlass13device_kernelINS_4gemm6kernel13GemmUniversalIN4cute5tupleIJiiiiEEENS1_10collective13CollectiveMmaINS1_34MainloopSm90TmaGmmaWarpSpecializedILi18ENS5_IJNS4_1CILi2EEESB_NSA_ILi1EEEEEENS1_35KernelTmaWarpSpecializedCooperativeEEENS5_IJNSA_ILi256EEENSA_ILi128EEENSA_ILi32EEEEEEaNS5_IJlSC_lEEEaSK_NS4_8TiledMMAINS4_8MMA_AtomIJNS4_4SM904GMMA27MMA_64x128x32_S32S8S8_SS_TNEEEENS4_6LayoutINS5_IJSB_SC_SC_EEENS5_IJSC_NSA_ILi0EEEST_EEEEENS5_IJNS4_10UnderscoreESW_SW_EEEEENS4_23SM90_TMA_LOAD_MULTICASTENS4_14ComposedLayoutINS4_7SwizzleILi1ELi4ELi3EEENS4_18smem_ptr_flag_bitsILi8EEENSR_INS5_IJNSA_ILi8EEESI_EEENS5_IJSI_SC_EEEEEEEvNS4_8identityESZ_S19_vS1A_EENS_8epilogue10collective6detail29Sm90TmaWarpSpecializedAdapterINS1D_15DefaultEpilogueIaSK_SK_NS1C_6thread17LinearCombinationIaLi1EiiLNS1H_9ScaleType4KindE0ELNS_15FloatRoundStyleE2EaEENS1_15EpilogueDefaultEEEEEvvEEEEvNT_6ParamsE --------------------------
	.section	.text._ZN7cutlass13device_kernelINS_4gemm6kernel13GemmUniversalIN4cute5tupleIJiiiiEEENS1_10collective13CollectiveMmaINS1_34MainloopSm90TmaGmmaWarpSpecializedILi18ENS5_IJNS4_1CILi2EEESB_NSA_ILi1EEEEEENS1_35KernelTmaWarpSpecializedCooperativeEEENS5_IJNSA_ILi256EEENSA_ILi128EEENSA_ILi32EEEEEEaNS5_IJlSC_lEEEaSK_NS4_8TiledMMAINS4_8MMA_AtomIJNS4_4SM904GMMA27MMA_64x128x32_S32S8S8_SS_TNEEEENS4_6LayoutINS5_IJSB_SC_SC_EEENS5_IJSC_NSA_ILi0EEEST_EEEEENS5_IJNS4_10UnderscoreESW_SW_EEEEENS4_23SM90_TMA_LOAD_MULTICASTENS4_14ComposedLayoutINS4_7SwizzleILi1ELi4ELi3EEENS4_18smem_ptr_flag_bitsILi8EEENSR_INS5_IJNSA_ILi8EEESI_EEENS5_IJSI_SC_EEEEEEEvNS4_8identityESZ_S19_vS1A_EENS_8epilogue10collective6detail29Sm90TmaWarpSpecializedAdapterINS1D_15DefaultEpilogueIaSK_SK_NS1C_6thread17LinearCombinationIaLi1EiiLNS1H_9ScaleType4KindE0ELNS_15FloatRoundStyleE2EaEENS1_15EpilogueDefaultEEEEEvvEEEEvNT_6ParamsE,"ax",@progbits
	.align	128
.text._ZN7cutlass13device_kernelINS_4gemm6kernel13GemmUniversalIN4cute5tupleIJiiiiEEENS1_10collective13CollectiveMmaINS1_34MainloopSm90TmaGmmaWarpSpecializedILi18ENS5_IJNS4_1CILi2EEESB_NSA_ILi1EEEEEENS1_35KernelTmaWarpSpecializedCooperativeEEENS5_IJNSA_ILi256EEENSA_ILi128EEENSA_ILi32EEEEEEaNS5_IJlSC_lEEEaSK_NS4_8TiledMMAINS4_8MMA_AtomIJNS4_4SM904GMMA27MMA_64x128x32_S32S8S8_SS_TNEEEENS4_6LayoutINS5_IJSB_SC_SC_EEENS5_IJSC_NSA_ILi0EEEST_EEEEENS5_IJNS4_10UnderscoreESW_SW_EEEEENS4_23SM90_TMA_LOAD_MULTICASTENS4_14ComposedLayoutINS4_7SwizzleILi1ELi4ELi3EEENS4_18smem_ptr_flag_bitsILi8EEENSR_INS5_IJNSA_ILi8EEESI_EEENS5_IJSI_SC_EEEEEEEvNS4_8identityESZ_S19_vS1A_EENS_8epilogue10collective6detail29Sm90TmaWarpSpecializedAdapterINS1D_15DefaultEpilogueIaSK_SK_NS1C_6thread17LinearCombinationIaLi1EiiLNS1H_9ScaleType4KindE0ELNS_15FloatRoundStyleE2EaEENS1_15EpilogueDefaultEEEEEvvEEEEvNT_6ParamsE:
        .type           _ZN7cutlass13device_kernelINS_4gemm6kernel13GemmUniversalIN4cute5tupleIJiiiiEEENS1_10collective13CollectiveMmaINS1_34MainloopSm90TmaGmmaWarpSpecializedILi18ENS5_IJNS4_1CILi2EEESB_NSA_ILi1EEEEEENS1_35KernelTmaWarpSpecializedCooperativeEEENS5_IJNSA_ILi256EEENSA_ILi128EEENSA_ILi32EEEEEEaNS5_IJlSC_lEEEaSK_NS4_8TiledMMAINS4_8MMA_AtomIJNS4_4SM904GMMA27MMA_64x128x32_S32S8S8_SS_TNEEEENS4_6LayoutINS5_IJSB_SC_SC_EEENS5_IJSC_NSA_ILi0EEEST_EEEEENS5_IJNS4_10UnderscoreESW_SW_EEEEENS4_23SM90_TMA_LOAD_MULTICASTENS4_14ComposedLayoutINS4_7SwizzleILi1ELi4ELi3EEENS4_18smem_ptr_flag_bitsILi8EEENSR_INS5_IJNSA_ILi8EEESI_EEENS5_IJSI_SC_EEEEEEEvNS4_8identityESZ_S19_vS1A_EENS_8epilogue10collective6detail29Sm90TmaWarpSpecializedAdapterINS1D_15DefaultEpilogueIaSK_SK_NS1C_6thread17LinearCombinationIaLi1EiiLNS1H_9ScaleType4KindE0ELNS_15FloatRoundStyleE2EaEENS1_15EpilogueDefaultEEEEEvvEEEEvNT_6ParamsE,@function
        .size           _ZN7cutlass13device_kernelINS_4gemm6kernel13GemmUniversalIN4cute5tupleIJiiiiEEENS1_10collective13CollectiveMmaINS1_34MainloopSm90TmaGmmaWarpSpecializedILi18ENS5_IJNS4_1CILi2EEESB_NSA_ILi1EEEEEENS1_35KernelTmaWarpSpecializedCooperativeEEENS5_IJNSA_ILi256EEENSA_ILi128EEENSA_ILi32EEEEEEaNS5_IJlSC_lEEEaSK_NS4_8TiledMMAINS4_8MMA_AtomIJNS4_4SM904GMMA27MMA_64x128x32_S32S8S8_SS_TNEEEENS4_6LayoutINS5_IJSB_SC_SC_EEENS5_IJSC_NSA_ILi0EEEST_EEEEENS5_IJNS4_10UnderscoreESW_SW_EEEEENS4_23SM90_TMA_LOAD_MULTICASTENS4_14ComposedLayoutINS4_7SwizzleILi1ELi4ELi3EEENS4_18smem_ptr_flag_bitsILi8EEENSR_INS5_IJNSA_ILi8EEESI_EEENS5_IJSI_SC_EEEEEEEvNS4_8identityESZ_S19_vS1A_EENS_8epilogue10collective6detail29Sm90TmaWarpSpecializedAdapterINS1D_15DefaultEpilogueIaSK_SK_NS1C_6thread17LinearCombinationIaLi1EiiLNS1H_9ScaleType4KindE0ELNS_15FloatRoundStyleE2EaEENS1_15EpilogueDefaultEEEEEvvEEEEvNT_6ParamsE,(.L_x_360 - _ZN7cutlass13device_kernelINS_4gemm6kernel13GemmUniversalIN4cute5tupleIJiiiiEEENS1_10collective13CollectiveMmaINS1_34MainloopSm90TmaGmmaWarpSpecializedILi18ENS5_IJNS4_1CILi2EEESB_NSA_ILi1EEEEEENS1_35KernelTmaWarpSpecializedCooperativeEEENS5_IJNSA_ILi256EEENSA_ILi128EEENSA_ILi32EEEEEEaNS5_IJlSC_lEEEaSK_NS4_8TiledMMAINS4_8MMA_AtomIJNS4_4SM904GMMA27MMA_64x128x32_S32S8S8_SS_TNEEEENS4_6LayoutINS5_IJSB_SC_SC_EEENS5_IJSC_NSA_ILi0EEEST_EEEEENS5_IJNS4_10UnderscoreESW_SW_EEEEENS4_23SM90_TMA_LOAD_MULTICASTENS4_14ComposedLayoutINS4_7SwizzleILi1ELi4ELi3EEENS4_18smem_ptr_flag_bitsILi8EEENSR_INS5_IJNSA_ILi8EEESI_EEENS5_IJSI_SC_EEEEEEEvNS4_8identityESZ_S19_vS1A_EENS_8epilogue10collective6detail29Sm90TmaWarpSpecializedAdapterINS1D_15DefaultEpilogueIaSK_SK_NS1C_6thread17LinearCombinationIaLi1EiiLNS1H_9ScaleType4KindE0ELNS_15FloatRoundStyleE2EaEENS1_15EpilogueDefaultEEEEEvvEEEEvNT_6ParamsE)
        .other          _ZN7cutlass13device_kernelINS_4gemm6kernel13GemmUniversalIN4cute5tupleIJiiiiEEENS1_10collective13CollectiveMmaINS1_34MainloopSm90TmaGmmaWarpSpecializedILi18ENS5_IJNS4_1CILi2EEESB_NSA_ILi1EEEEEENS1_35KernelTmaWarpSpecializedCooperativeEEENS5_IJNSA_ILi256EEENSA_ILi128EEENSA_ILi32EEEEEEaNS5_IJlSC_lEEEaSK_NS4_8TiledMMAINS4_8MMA_AtomIJNS4_4SM904GMMA27MMA_64x128x32_S32S8S8_SS_TNEEEENS4_6LayoutINS5_IJSB_SC_SC_EEENS5_IJSC_NSA_ILi0EEEST_EEEEENS5_IJNS4_10UnderscoreESW_SW_EEEEENS4_23SM90_TMA_LOAD_MULTICASTENS4_14ComposedLayoutINS4_7SwizzleILi1ELi4ELi3EEENS4_18smem_ptr_flag_bitsILi8EEENSR_INS5_IJNSA_ILi8EEESI_EEENS5_IJSI_SC_EEEEEEEvNS4_8identityESZ_S19_vS1A_EENS_8epilogue10collective6detail29Sm90TmaWarpSpecializedAdapterINS1D_15DefaultEpilogueIaSK_SK_NS1C_6thread17LinearCombinationIaLi1EiiLNS1H_9ScaleType4KindE0ELNS_15FloatRoundStyleE2EaEENS1_15EpilogueDefaultEEEEEvvEEEEvNT_6ParamsE,@"STO_CUDA_ENTRY STV_DEFAULT"
_ZN7cutlass13device_kernelINS_4gemm6kernel13GemmUniversalIN4cute5tupleIJiiiiEEENS1_10collective13CollectiveMmaINS1_34MainloopSm90TmaGmmaWarpSpecializedILi18ENS5_IJNS4_1CILi2EEESB_NSA_ILi1EEEEEENS1_35KernelTmaWarpSpecializedCooperativeEEENS5_IJNSA_ILi256EEENSA_ILi128EEENSA_ILi32EEEEEEaNS5_IJlSC_lEEEaSK_NS4_8TiledMMAINS4_8MMA_AtomIJNS4_4SM904GMMA27MMA_64x128x32_S32S8S8_SS_TNEEEENS4_6LayoutINS5_IJSB_SC_SC_EEENS5_IJSC_NSA_ILi0EEEST_EEEEENS5_IJNS4_10UnderscoreESW_SW_EEEEENS4_23SM90_TMA_LOAD_MULTICASTENS4_14ComposedLayoutINS4_7SwizzleILi1ELi4ELi3EEENS4_18smem_ptr_flag_bitsILi8EEENSR_INS5_IJNSA_ILi8EEESI_EEENS5_IJSI_SC_EEEEEEEvNS4_8identityESZ_S19_vS1A_EENS_8epilogue10collective6detail29Sm90TmaWarpSpecializedAdapterINS1D_15DefaultEpilogueIaSK_SK_NS1C_6thread17LinearCombinationIaLi1EiiLNS1H_9ScaleType4KindE0ELNS_15FloatRoundStyleE2EaEENS1_15EpilogueDefaultEEEEEvvEEEEvNT_6ParamsE:
[----:B------:R-:W0:Y:S01]  /*0000*/  LDC R1, c[0x0][0x28] ;  /* 0x00000a00ff017b82 */ /* 0x000e220000000800 */
[----:B------:R-:W1:Y:S01]  /*0010*/  S2R R18, SR_TID.X ;  /* 0x0000000000127919 */ /* 0x000e620000002100 */
[----:B------:R-:W-:Y:S01]  /*0020*/  ELECT P0, URZ, PT ;  /* 0x00000000003f782f */ /* 0x000fe20003800000 */
[----:B------:R-:W-:Y:S01]  /*0030*/  BSSY B0, `(.L_x_0) ;  /* 0x000000f000007945 */ /* 0x000fe20003800000 */
[--C-:B-1----:R-:W-:Y:S02]  /*0040*/  SHF.R.U32.HI R0, RZ, 0x5, R18.reuse ;  /* 0x00000005ff007819 */ /* 0x102fe40000011612 */
[----:B------:R-:W-:-:S03]  /*0050*/  SHF.R.U32.HI R3, RZ, 0x7, R18 ;  /* 0x00000007ff037819 */ /* 0x000fc60000011612 */
[----:B------:R-:W1:Y:S04]  /*0060*/  SHFL.IDX PT, R2, R0, RZ, 0x1f ;  /* 0x00001fff00027589 */ /* 0x000e6800000e0000 */
[----:B------:R2:W3:Y:S01]  /*0070*/  SHFL.IDX PT, R5, R3, RZ, 0x1f ;  /* 0x00001fff03057589 */ /* 0x0004e200000e0000 */
[----:B-1----:R-:W-:-:S13]  /*0080*/  ISETP.NE.OR P0, PT, R2, RZ, !P0 ;  /* 0x000000ff0200720c */ /* 0x002fda0004705670 */
[----:B0-23--:R-:W-:Y:S05]  /*0090*/  @P0 BRA `(.L_x_1) ;  /* 0x0000000000200947 */ /* 0x00dfea0003800000 */
[----:B------:R-:W-:Y:S02]  /*00a0*/  ULDC.64 UR4, c[0x0][0x198] ;  /* 0x0000660000047ab9 */ /* 0x000fe40000000a00 */
[----:B------:R-:W-:Y:S02]  /*00b0*/  UIADD3 UR6, UP0, UR4, 0xf0, URZ ;  /* 0x000000f004067890 */ /* 0x000fe4000ff1e03f */
[----:B------:R-:W-:Y:S02]  /*00c0*/  UIADD3 UR4, UP1, UR4, 0x1f0, URZ ;  /* 0x000001f004047890 */ /* 0x000fe4000ff3e03f */
[----:B------:R-:W-:Y:S02]  /*00d0*/  UIADD3.X UR7, URZ, UR5, URZ, UP0, !UPT ;  /* 0x000000053f077290 */ /* 0x000fe400087fe43f */
[----:B------:R-:W-:-:S07]  /*00e0*/  UIADD3.X UR5, URZ, UR5, URZ, UP1, !UPT ;  /* 0x000000053f057290 */ /* 0x000fce0008ffe43f */
[----:B------:R0:W-:Y:S02]  /*00f0*/  UTMACCTL.PF [UR6] ;  /* 0x00000000060079b9 */ /* 0x0001e40008040000 */
[----:B------:R0:W-:Y:S02]  /*0100*/  UTMACCTL.PF [UR4] ;  /* 0x00000000040079b9 */ /* 0x0001e40008040000 */
[----:B0-----:R-:W-:Y:S01]  /*0110*/  NOP ;  /* 0x0000000000007918 */ /* 0x001fe20000000000 */
.L_x_1:
[----:B------:R-:W-:Y:S05]  /*0120*/  BSYNC B0 ;  /* 0x0000000000007941 */ /* 0x000fea0003800000 */
.L_x_0:
[----:B------:R-:W0:Y:S02]  /*0130*/  SHFL.IDX PT, R3, R0, RZ, 0x1f ;  /* 0x00001fff00037589 */ /* 0x000e2400000e0000 */
[----:B0-----:R-:W-:-:S13]  /*0140*/  ISETP.NE.AND P0, PT, R3, RZ, PT ;  /* 0x000000ff0300720c */ /* 0x001fda0003f05270 */
[----:B------:R-:W-:Y:S05]  /*0150*/  @P0 BRA `(.L_x_2) ;  /* 0x0000000000d40947 */ /* 0x000fea0003800000 */
[----:B------:R-:W-:Y:S01]  /*0160*/  ELECT P0, URZ, PT ;  /* 0x00000000003f782f */ /* 0x000fe20003800000 */
[----:B------:R-:W-:-:S12]  /*0170*/  BSSY B0, `(.L_x_2) ;  /* 0x0000033000007945 */ /* 0x000fd80003800000 */
[----:B------:R-:W-:Y:S05]  /*0180*/  @!P0 BRA `(.L_x_3) ;  /* 0x0000000000c48947 */ /* 0x000fea0003800000 */
[----:B------:R-:W0:Y:S01]  /*0190*/  S2UR UR8, SR_CgaCtaId ;  /* 0x00000000000879c3 */ /* 0x000e220000008800 */
[----:B------:R-:W-:Y:S01]  /*01a0*/  UMOV UR4, 0x400 ;  /* 0x0000040000047882 */ /* 0x000fe20000000000 */
[----:B------:R-:W-:Y:S01]  /*01b0*/  UMOV UR5, 0x1 ;  /* 0x0000000100057882 */ /* 0x000fe20000000000 */
[----:B------:R-:W-:Y:S02]  /*01c0*/  UMOV UR6, 0x6 ;  /* 0x0000000600067882 */ /* 0x000fe40000000000 */
[----:B------:R-:W-:-:S04]  /*01d0*/  UIADD3 UR6, -UR6, 0x100000, URZ ;  /* 0x0010000006067890 */ /* 0x000fc8000fffe13f */
[----:B------:R-:W-:Y:S02]  /*01e0*/  USHF.L.U32 UR7, UR6, 0xb, URZ ;  /* 0x0000000b06077899 */ /* 0x000fe4000800063f */
[----:B------:R-:W-:Y:S02]  /*01f0*/  USHF.L.U32 UR6, UR6, 0x1, URZ ;  /* 0x0000000106067899 */ /* 0x000fe4000800063f */
[----:B0-----:R-:W-:Y:S02]  /*0200*/  ULEA UR8, UR8, UR4, 0x18 ;  /* 0x0000000408087291 */ /* 0x001fe4000f8ec03f */
[----:B------:R-:W-:-:S04]  /*0210*/  UIADD3 UR4, -UR5, 0x100000, URZ ;  /* 0x0010000005047890 */ /* 0x000fc8000fffe13f */
[----:B------:R-:W-:Y:S02]  /*0220*/  USHF.L.U32 UR5, UR4, 0xb, URZ ;  /* 0x0000000b04057899 */ /* 0x000fe4000800063f */
[----:B------:R-:W-:Y:S01]  /*0230*/  USHF.L.U32 UR4, UR4, 0x1, URZ ;  /* 0x0000000104047899 */ /* 0x000fe2000800063f */
[----:B------:R-:W0:Y:S11]  /*0240*/  FENCE.VIEW.ASYNC.S ;  /* 0x00000000000073c6 */ /* 0x000e360000000000 */
[----:B0-----:R0:W1:Y:S01]  /*0250*/  SYNCS.EXCH.64 URZ, [UR8], UR4 ;  /* 0x00000004083f75b2 */ /* 0x0010620008000100 */
[----:B------:R0:W2:Y:S01]  /*0260*/  SYNCS.EXCH.64 URZ, [UR8+0x90], UR6 ;  /* 0x00009006083f75b2 */ /* 0x0000a20008000100 */
[----:B------:R0:W3:Y:S01]  /*0270*/  SYNCS.EXCH.64 URZ, [UR8+0x8], UR4 ;  /* 0x00000804083f75b2 */ /* 0x0000e20008000100 */
[----:B------:R0:W4:Y:S01]  /*0280*/  SYNCS.EXCH.64 URZ, [UR8+0x98], UR6 ;  /* 0x00009806083f75b2 */ /* 0x0001220008000100 */
[----:B------:R0:W0:Y:S01]  /*0290*/  SYNCS.EXCH.64 URZ, [UR8+0x10], UR4 ;  /* 0x00001004083f75b2 */ /* 0x0000220008000100 */
        /* <DEDUP_REMOVED lines=31> */
[----:B-1234-:R-:W-:Y:S01]  /*0490*/  NOP ;  /* 0x0000000000007918 */ /* 0x01efe20000000000 */
.L_x_3:
[----:B0-----:R-:W-:Y:S05]  /*04a0*/  BSYNC B0 ;  /* 0x0000000000007941 */ /* 0x001fea0003800000 */
.L_x_2:
[----:B------:R-:W-:Y:S01]  /*04b0*/  SHF.R.S32.HI R7, RZ, 0x1f, R18 ;  /* 0x0000001fff077819 */ /* 0x000fe20000011412 */
[----:B------:R-:W0:Y:S01]  /*04c0*/  SHFL.IDX PT, R0, R0, RZ, 0x1f ;  /* 0x00001fff00007589 */ /* 0x000e2200000e0000 */
[----:B------:R-:W1:Y:S01]  /*04d0*/  S2UR UR8, SR_CTAID.X ;  /* 0x00000000000879c3 */ /* 0x000e620000002500 */
[----:B------:R-:W-:Y:S02]  /*04e0*/  ELECT P0, URZ, PT ;  /* 0x00000000003f782f */ /* 0x000fe40003800000 */
[----:B------:R-:W-:Y:S01]  /*04f0*/  LEA.HI R7, R7, R18, RZ, 0x7 ;  /* 0x0000001207077211 */ /* 0x000fe200078f38ff */
[----:B------:R-:W2:Y:S01]  /*0500*/  S2R R4, SR_CTAID.Y ;  /* 0x0000000000047919 */ /* 0x000ea20000002600 */
[----:B------:R-:W-:Y:S01]  /*0510*/  SHF.R.S32.HI R8, RZ, 0x1f, R3 ;  /* 0x0000001fff087819 */ /* 0x000fe20000011403 */
[----:B------:R-:W-:Y:S01]  /*0520*/  ULDC UR4, c[0x0][0x150] ;  /* 0x0000540000047ab9 */ /* 0x000fe20000000800 */
[----:B------:R-:W-:Y:S01]  /*0530*/  LOP3.LUT R7, R7, 0xffffff80, RZ, 0xc0, !PT ;  /* 0xffffff8007077812 */ /* 0x000fe200078ec0ff */
[----:B------:R-:W-:Y:S01]  /*0540*/  NOP ;  /* 0x0000000000007918 */ /* 0x000fe20000000000 */
[----:B------:R-:W-:Y:S01]  /*0550*/  LEA.HI R8, R8, R3, RZ, 0x2 ;  /* 0x0000000308087211 */ /* 0x000fe200078f10ff */
[----:B------:R-:W3:Y:S01]  /*0560*/  LDC R10, c[0x0][0x144] ;  /* 0x00005100ff0a7b82 */ /* 0x000ee20000000800 */
[----:B------:R-:W-:Y:S01]  /*0570*/  NOP ;  /* 0x0000000000007918 */ /* 0x000fe20000000000 */
[----:B------:R-:W-:Y:S01]  /*0580*/  IMAD.IADD R6, R18, 0x1, -R7 ;  /* 0x0000000112067824 */ /* 0x000fe200078e0a07 */
[----:B------:R-:W-:Y:S01]  /*0590*/  LOP3.LUT R8, R8, 0x3ffffffc, RZ, 0xc0, !PT ;  /* 0x3ffffffc08087812 */ /* 0x000fe200078ec0ff */
[----:B------:R-:W-:Y:S01]  /*05a0*/  IMAD.MOV.U32 R23, RZ, RZ, 0x1 ;  /* 0x00000001ff177424 */ /* 0x000fe200078e00ff */
[----:B------:R-:W-:-:S02]  /*05b0*/  ISETP.NE.AND P3, PT, R5, RZ, PT ;  /* 0x000000ff0500720c */ /* 0x000fc40003f65270 */
[----:B------:R-:W-:Y:S01]  /*05c0*/  SHF.R.S32.HI R7, RZ, 0x1f, R6 ;  /* 0x0000001fff077819 */ /* 0x000fe20000011406 */
[----:B------:R-:W-:Y:S01]  /*05d0*/  IMAD.IADD R8, R3, 0x1, -R8 ;  /* 0x0000000103087824 */ /* 0x000fe200078e0a08 */
[----:B------:R-:W4:Y:S02]  /*05e0*/  LDC R13, c[0x0][0x140] ;  /* 0x00005000ff0d7b82 */ /* 0x000f240000000800 */
[----:B------:R-:W-:Y:S02]  /*05f0*/  LEA.HI R7, R7, R6, RZ, 0x3 ;  /* 0x0000000607077211 */ /* 0x000fe400078f18ff */
[----:B0-----:R-:W-:Y:S02]  /*0600*/  ISETP.NE.OR P0, PT, R0, RZ, !P0 ;  /* 0x000000ff0000720c */ /* 0x001fe40004705670 */
[--C-:B------:R-:W-:Y:S02]  /*0610*/  SHF.R.S32.HI R0, RZ, 0x3, R7.reuse ;  /* 0x00000003ff007819 */ /* 0x100fe40000011407 */
[----:B------:R-:W-:-:S02]  /*0620*/  SHF.R.S32.HI R7, RZ, 0x1f, R7 ;  /* 0x0000001fff077819 */ /* 0x000fc40000011407 */
[----:B-1----:R-:W-:Y:S02]  /*0630*/  I2FP.F32.U32 R9, UR8 ;  /* 0x0000000800097c45 */ /* 0x002fe40008201000 */
[----:B------:R-:W-:-:S03]  /*0640*/  LEA.HI R7, R7, R0, RZ, 0x2 ;  /* 0x0000000007077211 */ /* 0x000fc600078f10ff */
[----:B------:R-:W-:Y:S01]  /*0650*/  FMUL R9, R9, UR4 ;  /* 0x0000000409097c20 */ /* 0x000fe20008400000 */
[----:B------:R-:W-:Y:S01]  /*0660*/  LOP3.LUT R7, R7, 0xfffffffc, RZ, 0xc0, !PT ;  /* 0xfffffffc07077812 */ /* 0x000fe200078ec0ff */
[----:B------:R-:W-:Y:S01]  /*0670*/  VOTEU.ALL UP0, P0 ;  /* 0x00000000003f7886 */ /* 0x000fe20000000000 */
[----:B--2---:R-:W-:Y:S01]  /*0680*/  I2FP.F32.U32 R3, R4 ;  /* 0x0000000400037245 */ /* 0x004fe20000201000 */
[----:B------:R-:W-:Y:S01]  /*0690*/  ULDC UR4, c[0x0][0x154] ;  /* 0x0000550000047ab9 */ /* 0x000fe20000000800 */
[----:B------:R-:W-:Y:S01]  /*06a0*/  VOTEU.ALL UP1, P0 ;  /* 0x00000000003f7886 */ /* 0x000fe20000020000 */
[----:B------:R-:W0:Y:S01]  /*06b0*/  F2I.U32.TRUNC.NTZ R9, R9 ;  /* 0x0000000900097305 */ /* 0x000e22000020f000 */
[----:B------:R-:W-:Y:S01]  /*06c0*/  IMAD.IADD R7, R0, 0x1, -R7 ;  /* 0x0000000100077824 */ /* 0x000fe200078e0a07 */
[----:B------:R-:W1:Y:S01]  /*06d0*/  @!UP0 S2UR UR7, SR_CgaCtaId ;  /* 0x00000000000789c3 */ /* 0x000e620000008800 */
[----:B------:R-:W-:Y:S01]  /*06e0*/  FMUL R12, R3, UR4 ;  /* 0x00000004030c7c20 */ /* 0x000fe20008400000 */
[----:B------:R-:W-:Y:S01]  /*06f0*/  UMOV UR4, 0x20 ;  /* 0x0000002000047882 */ /* 0x000fe20000000000 */
[----:B------:R-:W-:Y:S01]  /*0700*/  IMAD R8, R8, 0x4, R7 ;  /* 0x0000000408087824 */ /* 0x000fe200078e0207 */
[----:B------:R-:W-:Y:S01]  /*0710*/  @!UP0 UMOV UR6, 0x400 ;  /* 0x0000040000068882 */ /* 0x000fe20000000000 */
[----:B------:R-:W-:-:S04]  /*0720*/  @!UP0 UIADD3 UR4, -UR4, 0x100000, URZ ;  /* 0x0010000004048890 */ /* 0x000fc8000fffe13f */
[----:B------:R-:W-:Y:S02]  /*0730*/  @!UP0 USHF.L.U32 UR5, UR4, 0xb, URZ ;  /* 0x0000000b04058899 */ /* 0x000fe4000800063f */
[----:B------:R-:W-:Y:S01]  /*0740*/  @!UP0 USHF.L.U32 UR4, UR4, 0x1, URZ ;  /* 0x0000000104048899 */ /* 0x000fe2000800063f */
[----:B----4-:R-:W-:Y:S01]  /*0750*/  ISETP.EQ.U32.AND P2, PT, R13, 0x1, PT ;  /* 0x000000010d00780c */ /* 0x010fe20003f42070 */
[----:B------:R-:W2:Y:S01]  /*0760*/  F2I.U32.TRUNC.NTZ R12, R12 ;  /* 0x0000000c000c7305 */ /* 0x000ea2000020f000 */
[----:B------:R-:W-:Y:S01]  /*0770*/  LEA.HI R0, R8, R8, RZ, 0x1 ;  /* 0x0000000808007211 */ /* 0x000fe200078f08ff */
[----:B------:R-:W4:Y:S03]  /*0780*/  LDC R7, c[0x0][0x148] ;  /* 0x00005200ff077b82 */ /* 0x000f260000000800 */
[----:B------:R-:W-:Y:S01]  /*0790*/  LOP3.LUT R11, R0, 0xfffffffe, RZ, 0xc0, !PT ;  /* 0xfffffffe000b7812 */ /* 0x000fe200078ec0ff */
[----:B0-----:R-:W-:Y:S01]  /*07a0*/  IMAD.MOV R15, RZ, RZ, -R9 ;  /* 0x000000ffff0f7224 */ /* 0x001fe200078e0a09 */
[----:B------:R-:W-:-:S03]  /*07b0*/  SHF.R.S32.HI R9, RZ, 0x1f, R2 ;  /* 0x0000001fff097819 */ /* 0x000fc60000011402 */
[----:B---3--:R-:W-:Y:S01]  /*07c0*/  IMAD R3, R10, R15, UR8 ;  /* 0x000000080a037e24 */ /* 0x008fe2000f8e020f */
[----:B------:R-:W-:Y:S01]  /*07d0*/  LEA.HI R9, R9, R2, RZ, 0x2 ;  /* 0x0000000209097211 */ /* 0x000fe200078f10ff */
[C---:B------:R-:W-:Y:S02]  /*07e0*/  IMAD.IADD R0, R8.reuse, 0x1, -R11 ;  /* 0x0000000108007824 */ /* 0x040fe400078e0a0b */
[----:B------:R-:W-:Y:S01]  /*07f0*/  IMAD.SHL.U32 R11, R8, 0x4, RZ ;  /* 0x00000004080b7824 */ /* 0x000fe200078e00ff */
[----:B------:R-:W-:Y:S01]  /*0800*/  LOP3.LUT R9, R9, 0xfffffffc, RZ, 0xc0, !PT ;  /* 0xfffffffc09097812 */ /* 0x000fe200078ec0ff */
[----:B--2---:R-:W-:Y:S01]  /*0810*/  IMAD.MOV R21, RZ, RZ, -R12 ;  /* 0x000000ffff157224 */ /* 0x004fe200078e0a0c */
[----:B------:R-:W-:Y:S01]  /*0820*/  ISETP.NE.AND P4, PT, R0, R3, PT ;  /* 0x000000030000720c */ /* 0x000fe20003f85270 */
[----:B-1----:R-:W-:Y:S01]  /*0830*/  @!UP0 ULEA UR6, UR7, UR6, 0x18 ;  /* 0x0000000607068291 */ /* 0x002fe2000f8ec03f */
[----:B------:R-:W-:Y:S01]  /*0840*/  LOP3.LUT R152, R8, 0xc, R11, 0x78, !PT ;  /* 0x0000000c08987812 */ /* 0x000fe200078e780b */
[----:B------:R-:W-:Y:S01]  /*0850*/  IMAD.IADD R0, R2, 0x1, -R9 ;  /* 0x0000000102007824 */ /* 0x000fe200078e0a09 */
[----:B------:R-:W-:Y:S01]  /*0860*/  VOTEU.ALL UP0, P0 ;  /* 0x00000000003f7886 */ /* 0x000fe20000000000 */
[----:B------:R-:W-:Y:S01]  /*0870*/  LOP3.LUT P0, RZ, R6, 0x7, RZ, 0xc0, !PT ;  /* 0x0000000706ff7812 */ /* 0x000fe2000780c0ff */
[----:B------:R-:W-:-:S02]  /*0880*/  VIADD R6, R5, 0xffffffff ;  /* 0xffffffff05067836 */ /* 0x000fc40000000000 */
[----:B------:R-:W-:Y:S01]  /*0890*/  ISETP.NE.AND P1, PT, R0, 0x3, PT ;  /* 0x000000030000780c */ /* 0x000fe20003f25270 */
[----:B----4-:R-:W-:Y:S01]  /*08a0*/  IMAD R9, R7, R21, R4 ;  /* 0x0000001507097224 */ /* 0x010fe200078e0204 */
[----:B------:R-:W-:Y:S02]  /*08b0*/  ISETP.LT.U32.AND P0, PT, R152, 0x4, !P0 ;  /* 0x000000049800780c */ /* 0x000fe40004701070 */
[----:B------:R-:W-:Y:S01]  /*08c0*/  ISETP.EQ.OR P1, PT, R0, RZ, !P1 ;  /* 0x000000ff0000720c */ /* 0x000fe20004f22670 */
[----:B------:R-:W0:Y:S02]  /*08d0*/  FENCE.VIEW.ASYNC.S ;  /* 0x00000000000073c6 */ /* 0x000e240000000000 */
[----:B0-----:R0:W1:Y:S01]  /*08e0*/  @!UP0 SYNCS.EXCH.64 URZ, [UR6+0x130], UR4 ;  /* 0x00013004063f85b2 */ /* 0x0010620008000100 */
[----:B------:R-:W-:Y:S02]  /*08f0*/  @P4 LEA.HI R2, R152, R152, RZ, 0x1 ;  /* 0x0000009898024211 */ /* 0x000fe400078f08ff */
[----:B------:R-:W-:-:S02]  /*0900*/  ISETP.EQ.AND P1, PT, R5, RZ, P1 ;  /* 0x000000ff0500720c */ /* 0x000fc40000f22270 */
[----:B------:R-:W-:Y:S02]  /*0910*/  @P4 SHF.R.S32.HI R2, RZ, 0x1, R2 ;  /* 0x00000001ff024819 */ /* 0x000fe40000011402 */
[----:B------:R-:W-:Y:S02]  /*0920*/  ISETP.GE.U32.AND P6, PT, R6, 0x2, PT ;  /* 0x000000020600780c */ /* 0x000fe40003fc6070 */
[----:B------:R-:W-:Y:S02]  /*0930*/  @P4 ISETP.NE.AND P5, PT, R2, R9, PT ;  /* 0x000000090200420c */ /* 0x000fe40003fa5270 */
[----:B------:R-:W-:Y:S02]  /*0940*/  SEL R2, RZ, 0x1, !P0 ;  /* 0x00000001ff027807 */ /* 0x000fe40004000000 */
[----:B------:R-:W-:Y:S02]  /*0950*/  @P4 SEL R23, RZ, 0x1, P5 ;  /* 0x00000001ff174807 */ /* 0x000fe40002800000 */
[----:B------:R-:W-:Y:S01]  /*0960*/  SEL R19, RZ, 0x1, !P1 ;  /* 0x00000001ff137807 */ /* 0x000fe20004800000 */
[----:B------:R0:W2:Y:S01]  /*0970*/  @!UP1 SYNCS.EXCH.64 URZ, [UR6+0x138], UR4 ;  /* 0x00013804063f95b2 */ /* 0x0000a20008000100 */
[----:B------:R-:W-:Y:S01]  /*0980*/  LOP3.LUT R23, R23, R2, RZ, 0xc0, !PT ;  /* 0x0000000217177212 */ /* 0x000fe200078ec0ff */
[----:B------:R-:W-:Y:S01]  /*0990*/  NOP ;  /* 0x0000000000007918 */ /* 0x000fe20000000000 */
[----:B------:R-:W-:Y:S01]  /*09a0*/  SEL R19, R19, 0x2, P6 ;  /* 0x0000000213137807 */ /* 0x000fe20003000000 */
[----:B------:R-:W-:Y:S06]  /*09b0*/  @!P2 BRA `(.L_x_4) ;  /* 0x000000000008a947 */ /* 0x000fec0003800000 */
[----:B-12---:R-:W-:Y:S01]  /*09c0*/  UCGABAR_ARV ;  /* 0x00000000000079c7 */ /* 0x006fe20008000000 */
[----:B------:R-:W-:Y:S05]  /*09d0*/  BRA `(.L_x_5) ;  /* 0x0000000000047947 */ /* 0x000fea0003800000 */
.L_x_4:
[----:B-12---:R-:W-:Y:S01]  /*09e0*/  NOP ;  /* 0x0000000000007918 */ /* 0x006fe20000000000 */
.L_x_5:
[----:B------:R-:W1:Y:S01]  /*09f0*/  LDC R2, c[0x0][0x65c] ;  /* 0x00019700ff027b82 */ /* 0x000e620000000800 */
[----:B------:R-:W-:Y:S02]  /*0a00*/  IMAD.U32 R8, RZ, RZ, UR8 ;  /* 0x00000008ff087e24 */ /* 0x000fe4000f8e00ff */
[----:B------:R-:W-:Y:S01]  /*0a10*/  IMAD.MOV.U32 R9, RZ, RZ, RZ ;  /* 0x000000ffff097224 */ /* 0x000fe200078e00ff */
[----:B-1----:R-:W-:-:S04]  /*0a20*/  ISETP.NE.AND P1, PT, R2, 0x1, PT ;  /* 0x000000010200780c */ /* 0x002fc80003f25270 */
[----:B------:R-:W-:-:S09]  /*0a30*/  P2R R5, PR, RZ, 0x2 ;  /* 0x00000002ff057803 */ /* 0x000fd20000000000 */
[----:B------:R-:W1:Y:S01]  /*0a40*/  @P1 LDC R17, c[0x0][0x10] ;  /* 0x00000400ff111b82 */ /* 0x000e620000000800 */
[----:B------:R-:W-:Y:S02]  /*0a50*/  @P1 IMAD.MOV.U32 R5, RZ, RZ, RZ ;  /* 0x000000ffff051224 */ /* 0x000fe400078e00ff */
[----:B------:R-:W-:-:S05]  /*0a60*/  @P1 IMAD.MOV.U32 R13, RZ, RZ, RZ ;  /* 0x000000ffff0d1224 */ /* 0x000fca00078e00ff */
[----:B------:R-:W2:Y:S01]  /*0a70*/  @!P1 LDC R11, c[0x0][0xc] ;  /* 0x00000300ff0b9b82 */ /* 0x000ea20000000800 */
[----:B-1----:R-:W-:-:S04]  /*0a80*/  @P1 IMAD.WIDE.U32 R16, R17, UR8, R4 ;  /* 0x0000000811101c25 */ /* 0x002fc8000f8e0004 */
[----:B------:R-:W-:Y:S02]  /*0a90*/  @P1 IMAD.IADD R17, R17, 0x1, R13 ;  /* 0x0000000111111824 */ /* 0x000fe400078e020d */
[----:B--2---:R-:W-:-:S04]  /*0aa0*/  @!P1 IMAD.WIDE.U32 R8, R4, R11, R8 ;  /* 0x0000000b04089225 */ /* 0x004fc800078e0008 */
[----:B------:R-:W-:Y:S02]  /*0ab0*/  @!P1 IMAD.MOV.U32 R16, RZ, RZ, R8 ;  /* 0x000000ffff109224 */ /* 0x000fe400078e0008 */
[----:B------:R-:W-:Y:S01]  /*0ac0*/  @!P1 IMAD.MOV.U32 R17, RZ, RZ, R9 ;  /* 0x000000ffff119224 */ /* 0x000fe200078e0009 */
[----:B------:R-:W-:Y:S06]  /*0ad0*/  @!P2 BRA `(.L_x_6) ;  /* 0x00000000000ca947 */ /* 0x000fec0003800000 */
[----:B------:R-:W-:Y:S01]  /*0ae0*/  UCGABAR_WAIT ;  /* 0x0000000000007dc7 */ /* 0x000fe20008000000 */
[----:B------:R-:W-:Y:S01]  /*0af0*/  CCTL.IVALL ;  /* 0x00000000ff00798f */ /* 0x000fe20002000000 */
[----:B------:R-:W-:Y:S05]  /*0b00*/  BRA `(.L_x_7) ;  /* 0x0000000000047947 */ /* 0x000fea0003800000 */
.L_x_6:
[----:B------:R-:W-:Y:S06]  /*0b10*/  BAR.SYNC.DEFER_BLOCKING 0x0 ;  /* 0x0000000000007b1d */ /* 0x000fec0000010000 */
.L_x_7:
[----:B------:R-:W-:Y:S05]  /*0b20*/  @!P3 BRA `(.L_x_8) ;  /* 0x0000007c00dcb947 */ /* 0x000fea0003800000 */
[----:B------:R-:W-:-:S13]  /*0b30*/  ISETP.GT.U32.AND P0, PT, R6, 0x1, PT ;  /* 0x000000010600780c */ /* 0x000fda0003f04070 */
[----:B0-----:R-:W-:Y:S05]  /*0b40*/  @P0 EXIT ;  /* 0x000000000000094d */ /* 0x001fea0003800000 */
[----:B------:R-:W-:Y:S01]  /*0b50*/  ULDC.64 UR4, c[0x0][0x650] ;  /* 0x0001940000047ab9 */ /* 0x000fe20000000a00 */
[----:B------:R-:W-:Y:S01]  /*0b60*/  PRMT R0, RZ, 0x7610, R0 ;  /* 0x00007610ff007816 */ /* 0x000fe20000000000 */
[----:B------:R-:W-:Y:S01]  /*0b70*/  IMAD.MOV.U32 R154, RZ, RZ, -0x1 ;  /* 0xffffffffff9a7424 */ /* 0x000fe200078e00ff */
[----:B------:R-:W-:Y:S01]  /*0b80*/  ISETP.GE.U32.AND P0, PT, R16, UR4, PT ;  /* 0x0000000410007c0c */ /* 0x000fe2000bf06070 */
[----:B------:R-:W-:Y:S02]  /*0b90*/  IMAD.MOV.U32 R153, RZ, RZ, -0x1 ;  /* 0xffffffffff997424 */ /* 0x000fe400078e00ff */
[----:B------:R-:W-:Y:S01]  /*0ba0*/  IMAD.MOV.U32 R22, RZ, RZ, -0x1 ;  /* 0xffffffffff167424 */ /* 0x000fe200078e00ff */
[----:B------:R-:W-:-:S13]  /*0bb0*/  ISETP.GE.U32.AND.EX P0, PT, R17, UR5, PT, P0 ;  /* 0x0000000511007c0c */ /* 0x000fda000bf06100 */
[----:B------:R-:W-:Y:S05]  /*0bc0*/  @P0 BRA `(.L_x_9) ;  /* 0x00000004002c0947 */ /* 0x000fea0003800000 */
[----:B------:R-:W0:Y:S01]  /*0bd0*/  LDC.64 R24, c[0x0][0x628] ;  /* 0x00018a00ff187b82 */ /* 0x000e220000000a00 */
[----:B------:R-:W-:Y:S02]  /*0be0*/  IMAD.MOV.U32 R8, RZ, RZ, R16 ;  /* 0x000000ffff087224 */ /* 0x000fe400078e0010 */
[----:B------:R-:W-:-:S05]  /*0bf0*/  IMAD.MOV.U32 R9, RZ, RZ, R17 ;  /* 0x000000ffff097224 */ /* 0x000fca00078e0011 */
[----:B------:R-:W1:Y:S08]  /*0c00*/  LDC R0, c[0x0][0x630] ;  /* 0x00018c00ff007b82 */ /* 0x000e700000000800 */
[----:B------:R-:W2:Y:S01]  /*0c10*/  LDC.64 R26, c[0x0][0x620] ;  /* 0x00018800ff1a7b82 */ /* 0x000ea20000000a00 */
[----:B0-----:R-:W-:-:S04]  /*0c20*/  ISETP.NE.U32.AND P0, PT, R24, RZ, PT ;  /* 0x000000ff1800720c */ /* 0x001fc80003f05070 */
[----:B------:R-:W-:-:S13]  /*0c30*/  ISETP.NE.AND.EX P0, PT, R25, RZ, PT, P0 ;  /* 0x000000ff1900720c */ /* 0x000fda0003f05300 */
[----:B-12---:R-:W-:Y:S05]  /*0c40*/  @!P0 BRA `(.L_x_10) ;  /* 0x0000000000288947 */ /* 0x006fea0003800000 */
[----:B------:R-:W0:Y:S02]  /*0c50*/  LDC R13, c[0x0][0x634] ;  /* 0x00018d00ff0d7b82 */ /* 0x000e240000000800 */
[----:B0-----:R-:W-:-:S05]  /*0c60*/  IADD3 R13, P0, R16, R13, RZ ;  /* 0x0000000d100d7210 */ /* 0x001fca0007f1e0ff */
[----:B------:R-:W-:-:S04]  /*0c70*/  IMAD.X R15, RZ, RZ, R17, P0 ;  /* 0x000000ffff0f7224 */ /* 0x000fc800000e0611 */
[----:B------:R-:W-:-:S04]  /*0c80*/  IMAD.WIDE.U32 R8, R15, R24, RZ ;  /* 0x000000180f087225 */ /* 0x000fc800078e00ff */
[----:B------:R-:W-:-:S04]  /*0c90*/  IMAD.WIDE.U32 R10, P0, R13, R25, R8 ;  /* 0x000000190d0a7225 */ /* 0x000fc80007800008 */
[----:B------:R-:W-:-:S04]  /*0ca0*/  IMAD.WIDE.U32 R8, R13, R24, RZ ;  /* 0x000000180d087225 */ /* 0x000fc800078e00ff */
[----:B------:R-:W-:Y:S01]  /*0cb0*/  IMAD.X R13, RZ, RZ, RZ, P0 ;  /* 0x000000ffff0d7224 */ /* 0x000fe200000e06ff */
[----:B------:R-:W-:Y:S01]  /*0cc0*/  IADD3 RZ, P0, R9, R10, RZ ;  /* 0x0000000a09ff7210 */ /* 0x000fe20007f1e0ff */
[----:B------:R-:W-:-:S04]  /*0cd0*/  IMAD.MOV.U32 R12, RZ, RZ, R11 ;  /* 0x000000ffff0c7224 */ /* 0x000fc800078e000b */
[----:B------:R-:W-:-:S08]  /*0ce0*/  IMAD.WIDE.U32.X R8, R15, R25, R12, P0 ;  /* 0x000000190f087225 */ /* 0x000fd000000e040c */
.L_x_10:
[----:B------:R-:W0:Y:S01]  /*0cf0*/  LDC.64 R24, c[0x0][0x640] ;  /* 0x00019000ff187b82 */ /* 0x000e220000000a00 */
[-CC-:B------:R-:W-:Y:S01]  /*0d00*/  SHF.R.U64 R28, R8, R0.reuse, R9.reuse ;  /* 0x00000000081c7219 */ /* 0x180fe20000001209 */
[----:B------:R-:W-:Y:S01]  /*0d10*/  IMAD R30, R7, R21, R4 ;  /* 0x00000015071e7224 */ /* 0x000fe200078e0204 */
[----:B------:R-:W-:Y:S01]  /*0d20*/  SHF.R.U32.HI R0, RZ, R0, R9 ;  /* 0x00000000ff007219 */ /* 0x000fe20000011609 */
[----:B------:R-:W-:Y:S01]  /*0d30*/  IMAD.MOV.U32 R21, RZ, RZ, 0x1 ;  /* 0x00000001ff157424 */ /* 0x000fe200078e00ff */
[----:B------:R-:W-:-:S03]  /*0d40*/  IADD3 R5, P0, RZ, -R28, RZ ;  /* 0x8000001cff057210 */ /* 0x000fc60007f1e0ff */
[----:B------:R-:W1:Y:S02]  /*0d50*/  LDC R6, c[0x0][0x618] ;  /* 0x00018600ff067b82 */ /* 0x000e640000000800 */
[----:B------:R-:W-:-:S04]  /*0d60*/  IMAD.X R9, RZ, RZ, ~R0, P0 ;  /* 0x000000ffff097224 */ /* 0x000fc800000e0e00 */
[-C--:B------:R-:W-:Y:S02]  /*0d70*/  IMAD R0, R9, R26.reuse, RZ ;  /* 0x0000001a09007224 */ /* 0x080fe400078e02ff */
[----:B------:R-:W2:Y:S01]  /*0d80*/  LDC R11, c[0x0][0x608] ;  /* 0x00018200ff0b7b82 */ /* 0x000ea20000000800 */
[----:B------:R-:W-:-:S04]  /*0d90*/  IMAD.WIDE.U32 R8, R5, R26, R16 ;  /* 0x0000001a05087225 */ /* 0x000fc800078e0010 */
[----:B------:R-:W-:-:S03]  /*0da0*/  IMAD R5, R5, R27, R0 ;  /* 0x0000001b05057224 */ /* 0x000fc600078e0200 */
[----:B------:R-:W3:Y:S01]  /*0db0*/  LDC R12, c[0x0][0x658] ;  /* 0x00019600ff0c7b82 */ /* 0x000ee20000000800 */
[----:B0-----:R-:W-:Y:S01]  /*0dc0*/  ISETP.NE.U32.AND P0, PT, R24, RZ, PT ;  /* 0x000000ff1800720c */ /* 0x001fe20003f05070 */
[----:B------:R-:W-:Y:S02]  /*0dd0*/  IMAD.IADD R5, R9, 0x1, R5 ;  /* 0x0000000109057824 */ /* 0x000fe400078e0205 */
[----:B------:R-:W-:Y:S01]  /*0de0*/  IMAD.MOV.U32 R9, RZ, RZ, -0x1 ;  /* 0xffffffffff097424 */ /* 0x000fe200078e00ff */
[----:B------:R-:W-:-:S03]  /*0df0*/  ISETP.NE.AND.EX P0, PT, R25, RZ, PT, P0 ;  /* 0x000000ff1900720c */ /* 0x000fc60003f05300 */
[----:B------:R-:W0:Y:S01]  /*0e00*/  LDC R15, c[0x0][0x600] ;  /* 0x00018000ff0f7b82 */ /* 0x000e220000000800 */
[-CC-:B-1----:R-:W-:Y:S02]  /*0e10*/  SHF.R.U64 R13, R8, R6.reuse, R5.reuse ;  /* 0x00000006080d7219 */ /* 0x182fe40000001205 */
[----:B------:R-:W-:-:S05]  /*0e20*/  SHF.R.U32.HI R0, RZ, R6, R5 ;  /* 0x00000006ff007219 */ /* 0x000fca0000011605 */
[----:B------:R-:W1:Y:S01]  /*0e30*/  LDC R14, c[0x0][0x648] ;  /* 0x00019200ff0e7b82 */ /* 0x000e620000000800 */
[-CC-:B--2---:R-:W-:Y:S02]  /*0e40*/  SHF.R.U64 R27, R13, R11.reuse, R0.reuse ;  /* 0x0000000b0d1b7219 */ /* 0x184fe40000001200 */
[----:B------:R-:W-:-:S05]  /*0e50*/  SHF.R.U32.HI R5, RZ, R11, R0 ;  /* 0x0000000bff057219 */ /* 0x000fca0000011600 */
[----:B------:R-:W2:Y:S01]  /*0e60*/  LDC R20, c[0x0][0x638] ;  /* 0x00018e00ff147b82 */ /* 0x000ea20000000800 */
[-CC-:B---3--:R-:W-:Y:S02]  /*0e70*/  SHF.R.U64 R26, R27, R12.reuse, R5.reuse ;  /* 0x0000000c1b1a7219 */ /* 0x188fe40000001205 */
[-C--:B------:R-:W-:Y:S02]  /*0e80*/  SHF.L.U32 R0, R9, R12.reuse, RZ ;  /* 0x0000000c09007219 */ /* 0x080fe400000006ff */
[----:B------:R-:W-:Y:S01]  /*0e90*/  SHF.R.U32.HI R5, RZ, R12, R5 ;  /* 0x0000000cff057219 */ /* 0x000fe20000011605 */
[----:B------:R-:W-:Y:S01]  /*0ea0*/  IMAD.MOV.U32 R4, RZ, RZ, R26 ;  /* 0x000000ffff047224 */ /* 0x000fe200078e001a */
[----:B------:R-:W-:Y:S01]  /*0eb0*/  LOP3.LUT R10, RZ, R0, RZ, 0x33, !PT ;  /* 0x00000000ff0a7212 */ /* 0x000fe200078e33ff */
[----:B------:R-:W3:Y:S01]  /*0ec0*/  LDC R22, c[0x0][0x610] ;  /* 0x00018400ff167b82 */ /* 0x000ee20000000800 */
[----:B------:R-:W-:Y:S05]  /*0ed0*/  @!P0 BRA `(.L_x_11) ;  /* 0x0000000000288947 */ /* 0x000fea0003800000 */
[----:B------:R-:W4:Y:S02]  /*0ee0*/  LDC R9, c[0x0][0x64c] ;  /* 0x00019300ff097b82 */ /* 0x000f240000000800 */
[----:B----4-:R-:W-:-:S05]  /*0ef0*/  IADD3 R9, P0, R26, R9, RZ ;  /* 0x000000091a097210 */ /* 0x010fca0007f1e0ff */
        /* <DEDUP_REMOVED lines=8> */
.L_x_11:
[----:B-1----:R-:W-:Y:S01]  /*0f80*/  SHF.R.U64 R4, R4, R14, R5 ;  /* 0x0000000e04047219 */ /* 0x002fe20000001205 */
[----:B0-----:R-:W-:Y:S01]  /*0f90*/  VIADD R6, R15, 0xffffffff ;  /* 0xffffffff0f067836 */ /* 0x001fe20000000000 */
[----:B------:R-:W-:Y:S02]  /*0fa0*/  SHF.L.U32 R0, R21, R12, RZ ;  /* 0x0000000c15007219 */ /* 0x000fe400000006ff */
[----:B------:R-:W-:Y:S01]  /*0fb0*/  LOP3.LUT R5, R27, R10, RZ, 0xc0, !PT ;  /* 0x0000000a1b057212 */ /* 0x000fe200078ec0ff */
[----:B------:R-:W-:Y:S01]  /*0fc0*/  IMAD.MOV R7, RZ, RZ, -R4 ;  /* 0x000000ffff077224 */ /* 0x000fe200078e0a04 */
[----:B------:R-:W-:Y:S02]  /*0fd0*/  SEL R3, R3, R30, !P1 ;  /* 0x0000001e03037207 */ /* 0x000fe40004800000 */
[----:B------:R-:W-:Y:S01]  /*0fe0*/  LOP3.LUT R6, R13, R6, RZ, 0xc0, !PT ;  /* 0x000000060d067212 */ /* 0x000fe200078ec0ff */
[----:B------:R-:W-:Y:S02]  /*0ff0*/  IMAD R4, R0, R4, R5 ;  /* 0x0000000400047224 */ /* 0x000fe400078e0205 */
[----:B--2---:R-:W-:-:S02]  /*1000*/  IMAD R0, R7, R20, R26 ;  /* 0x0000001407007224 */ /* 0x004fc400078e021a */
[----:B---3--:R-:W-:Y:S02]  /*1010*/  IMAD R3, R4, R22, R3 ;  /* 0x0000001604037224 */ /* 0x008fe400078e0203 */
[----:B------:R-:W-:Y:S02]  /*1020*/  IMAD R154, R0, R15, R6 ;  /* 0x0000000f009a7224 */ /* 0x000fe400078e0206 */
[----:B------:R-:W-:Y:S02]  /*1030*/  IMAD.MOV.U32 R4, RZ, RZ, 0x1 ;  /* 0x00000001ff047424 */ /* 0x000fe400078e00ff */
[----:B------:R-:W-:Y:S01]  /*1040*/  IMAD.MOV.U32 R22, RZ, RZ, R28 ;  /* 0x000000ffff167224 */ /* 0x000fe200078e001c */
[----:B------:R-:W-:Y:S02]  /*1050*/  SEL R153, R154, R3, !P1 ;  /* 0x000000039a997207 */ /* 0x000fe40004800000 */
[----:B------:R-:W-:Y:S02]  /*1060*/  PRMT R0, R4, 0x7610, R0 ;  /* 0x0000761004007816 */ /* 0x000fe40000000000 */
[----:B------:R-:W-:-:S07]  /*1070*/  SEL R154, R3, R154, !P1 ;  /* 0x0000009a039a7207 */ /* 0x000fce0004800000 */
.L_x_9:
[----:B------:R-:W-:-:S08]  /*1080*/  NOP ;  /* 0x0000000000007918 */ /* 0x000fd00000000000 */
[----:B------:R-:W0:Y:S02]  /*1090*/  USETMAXREG.TRY_ALLOC.CTAPOOL UP0, 0xe8 ;  /* 0x000000e8000079c8 */ /* 0x000e240008000600 */
[----:B0-----:R-:W-:-:S13]  /*10a0*/  PLOP3.LUT P0, PT, PT, PT, UP0, 0x80, 0x0 ;  /* 0x000000000000781c */ /* 0x001fda0003f0f008 */
[----:B------:R-:W-:Y:S05]  /*10b0*/  @!P0 BRA `(.L_x_9) ;  /* 0xfffffffc00f08947 */ /* 0x000fea000383ffff */
[----:B------:R-:W-:Y:S01]  /*10c0*/  ULDC.64 UR4, c[0x0][0x598] ;  /* 0x0001660000047ab9 */ /* 0x000fe20000000a00 */
[----:B------:R-:W-:Y:S01]  /*10d0*/  ULDC.64 UR36, c[0x0][0x208] ;  /* 0x0000820000247ab9 */ /* 0x000fe20000000a00 */
[----:B------:R-:W-:-:S04]  /*10e0*/  ISETP.NE.U32.AND P0, PT, RZ, UR4, PT ;  /* 0x00000004ff007c0c */ /* 0x000fc8000bf05070 */
[----:B------:R-:W-:-:S13]  /*10f0*/  ISETP.NE.AND.EX P0, PT, RZ, UR5, PT, P0 ;  /* 0x00000005ff007c0c */ /* 0x000fda000bf05300 */
[----:B------:R-:W-:Y:S05]  /*1100*/  @!P0 BRA `(.L_x_12) ;  /* 0x00000000001c8947 */ /* 0x000fea0003800000 */
[----:B------:R-:W0:Y:S02]  /*1110*/  LDC.64 R4, c[0x0][0x598] ;  /* 0x00016600ff047b82 */ /* 0x000e240000000a00 */
[----:B0-----:R-:W2:Y:S02]  /*1120*/  LDG.E.64 R4, desc[UR36][R4.64] ;  /* 0x0000002404047981 */ /* 0x001ea4000c1e1b00 */
[----:B--2---:R-:W-:-:S04]  /*1130*/  ISETP.NE.U32.AND P0, PT, R4, RZ, PT ;  /* 0x000000ff0400720c */ /* 0x004fc80003f05070 */
[----:B------:R-:W-:-:S13]  /*1140*/  ISETP.NE.AND.EX P0, PT, R5, RZ, PT, P0 ;  /* 0x000000ff0500720c */ /* 0x000fda0003f05300 */
[----:B------:R-:W-:Y:S05]  /*1150*/  @!P0 BRA `(.L_x_12) ;  /* 0x0000000000088947 */ /* 0x000fea0003800000 */
[----:B------:R0:W5:Y:S01]  /*1160*/  LD.E R155, desc[UR36][R4.64] ;  /* 0x00000024049b7980 */ /* 0x000162000c101900 */
[----:B------:R-:W-:Y:S05]  /*1170*/  BRA `(.L_x_13) ;  /* 0x0000000000247947 */ /* 0x000fea0003800000 */
.L_x_12:
[----:B------:R-:W-:Y:S02]  /*1180*/  ULDC.64 UR4, c[0x0][0x588] ;  /* 0x0001620000047ab9 */ /* 0x000fe40000000a00 */
[----:B------:R-:W-:-:S04]  /*1190*/  ISETP.NE.U32.AND P0, PT, RZ, UR4, PT ;  /* 0x00000004ff007c0c */ /* 0x000fc8000bf05070 */
[----:B------:R-:W-:-:S13]  /*11a0*/  ISETP.NE.AND.EX P0, PT, RZ, UR5, PT, P0 ;  /* 0x00000005ff007c0c */ /* 0x000fda000bf05300 */
[----:B------:R-:W-:Y:S05]  /*11b0*/  @!P0 BRA `(.L_x_14) ;  /* 0x00000000000c8947 */ /* 0x000fea0003800000 */
[----:B------:R-:W0:Y:S02]  /*11c0*/  LDC.64 R4, c[0x0][0x588] ;  /* 0x00016200ff047b82 */ /* 0x000e240000000a00 */
[----:B0-----:R1:W5:Y:S01]  /*11d0*/  LDG.E R155, desc[UR36][R4.64] ;  /* 0x00000024049b7981 */ /* 0x001362000c1e1900 */
[----:B------:R-:W-:Y:S05]  /*11e0*/  BRA `(.L_x_13) ;  /* 0x0000000000087947 */ /* 0x000fea0003800000 */
.L_x_14:
[----:B------:R-:W-:Y:S02]  /*11f0*/  ULDC UR4, c[0x0][0x580] ;  /* 0x0001600000047ab9 */ /* 0x000fe40000000800 */
[----:B------:R-:W-:-:S07]  /*1200*/  IMAD.U32 R155, RZ, RZ, UR4 ;  /* 0x00000004ff9b7e24 */ /* 0x000fce000f8e00ff */
.L_x_13:
[----:B------:R-:W-:Y:S02]  /*1210*/  ULDC.64 UR4, c[0x0][0x5a0] ;  /* 0x0001680000047ab9 */ /* 0x000fe40000000a00 */
[----:B------:R-:W-:-:S04]  /*1220*/  ISETP.NE.U32.AND P0, PT, RZ, UR4, PT ;  /* 0x00000004ff007c0c */ /* 0x000fc8000bf05070 */
[----:B------:R-:W-:-:S13]  /*1230*/  ISETP.NE.AND.EX P0, PT, RZ, UR5, PT, P0 ;  /* 0x00000005ff007c0c */ /* 0x000fda000bf05300 */
[----:B------:R-:W-:Y:S05]  /*1240*/  @!P0 BRA `(.L_x_15) ;  /* 0x00000000001c8947 */ /* 0x000fea0003800000 */
[----:B01----:R-:W0:Y:S02]  /*1250*/  LDC.64 R4, c[0x0][0x5a0] ;  /* 0x00016800ff047b82 */ /* 0x003e240000000a00 */
[----:B0-----:R-:W2:Y:S02]  /*1260*/  LDG.E.64 R4, desc[UR36][R4.64] ;  /* 0x0000002404047981 */ /* 0x001ea4000c1e1b00 */
[----:B--2---:R-:W-:-:S04]  /*1270*/  ISETP.NE.U32.AND P0, PT, R4, RZ, PT ;  /* 0x000000ff0400720c */ /* 0x004fc80003f05070 */
[----:B------:R-:W-:-:S13]  /*1280*/  ISETP.NE.AND.EX P0, PT, R5, RZ, PT, P0 ;  /* 0x000000ff0500720c */ /* 0x000fda0003f05300 */
[----:B------:R-:W-:Y:S05]  /*1290*/  @!P0 BRA `(.L_x_15) ;  /* 0x0000000000088947 */ /* 0x000fea0003800000 */
[----:B------:R0:W5:Y:S01]  /*12a0*/  LD.E R156, desc[UR36][R4.64] ;  /* 0x00000024049c7980 */ /* 0x000162000c101900 */
[----:B------:R-:W-:Y:S05]  /*12b0*/  BRA `(.L_x_16) ;  /* 0x0000000000247947 */ /* 0x000fea0003800000 */
.L_x_15:
[----:B------:R-:W-:Y:S02]  /*12c0*/  ULDC.64 UR4, c[0x0][0x590] ;  /* 0x0001640000047ab9 */ /* 0x000fe40000000a00 */
[----:B------:R-:W-:-:S04]  /*12d0*/  ISETP.NE.U32.AND P0, PT, RZ, UR4, PT ;  /* 0x00000004ff007c0c */ /* 0x000fc8000bf05070 */
[----:B------:R-:W-:-:S13]  /*12e0*/  ISETP.NE.AND.EX P0, PT, RZ, UR5, PT, P0 ;  /* 0x00000005ff007c0c */ /* 0x000fda000bf05300 */
[----:B------:R-:W-:Y:S05]  /*12f0*/  @!P0 BRA `(.L_x_17) ;  /* 0x00000000000c8947 */ /* 0x000fea0003800000 */
[----:B------:R-:W2:Y:S02]  /*1300*/  LDC.64 R156, c[0x0][0x590] ;  /* 0x00016400ff9c7b82 */ /* 0x000ea40000000a00 */
[----:B--2---:R2:W5:Y:S01]  /*1310*/  LDG.E R156, desc[UR36][R156.64] ;  /* 0x000000249c9c7981 */ /* 0x004562000c1e1900 */
[----:B------:R-:W-:Y:S05]  /*1320*/  BRA `(.L_x_16) ;  /* 0x0000000000087947 */ /* 0x000fea0003800000 */
.L_x_17:
[----:B------:R-:W-:Y:S02]  /*1330*/  ULDC UR4, c[0x0][0x584] ;  /* 0x0001610000047ab9 */ /* 0x000fe40000000800 */
[----:B------:R-:W-:-:S07]  /*1340*/  IMAD.U32 R156, RZ, RZ, UR4 ;  /* 0x00000004ff9c7e24 */ /* 0x000fce000f8e00ff */
.L_x_16:
[----:B------:R-:W-:-:S13]  /*1350*/  LOP3.LUT P0, RZ, R0, 0xff, RZ, 0xc0, !PT ;  /* 0x000000ff00ff7812 */ /* 0x000fda000780c0ff */
[----:B------:R-:W-:Y:S05]  /*1360*/  @!P0 EXIT ;  /* 0x000000000000894d */ /* 0x000fea0003800000 */
[----:B------:R-:W-:Y:S01]  /*1370*/  ULDC UR4, c[0x0][0x28c] ;  /* 0x0000a30000047ab9 */ /* 0x000fe20000000800 */
[----:B------:R-:W-:Y:S01]  /*1380*/  UMOV UR38, URZ ;  /* 0x0000003f00267c82 */ /* 0x000fe20008000000 */
[----:B------:R-:W-:Y:S01]  /*1390*/  UIADD3 UR4, UR4, 0x1f, URZ ;  /* 0x0000001f04047890 */ /* 0x000fe2000fffe03f */
[----:B------:R-:W-:-:S03]  /*13a0*/  UMOV UR39, URZ ;  /* 0x0000003f00277c82 */ /* 0x000fc60008000000 */
[----:B------:R-:W-:-:S04]  /*13b0*/  USHF.R.S32.HI UR5, URZ, 0x1f, UR4 ;  /* 0x0000001f3f057899 */ /* 0x000fc80008011404 */
[----:B------:R-:W-:-:S04]  /*13c0*/  ULEA.HI UR5, UR5, UR4, URZ, 0x5 ;  /* 0x0000000405057291 */ /* 0x000fc8000f8f283f */
[----:B------:R-:W-:-:S12]  /*13d0*/  USHF.R.S32.HI UR40, URZ, 0x5, UR5 ;  /* 0x000000053f287899 */ /* 0x000fd80008011405 */
.L_x_297:
[----:B------:R-:W-:Y:S01]  /*13e0*/  LOP3.LUT R0, R18, 0x80, RZ, 0xc0, !PT ;  /* 0x0000008012007812 */ /* 0x000fe200078ec0ff */
[----:B------:R-:W3:Y:S01]  /*13f0*/  S2UR UR7, SR_CgaCtaId ;  /* 0x00000000000779c3 */ /* 0x000ee20000008800 */
[----:B------:R-:W-:Y:S02]  /*1400*/  UMOV UR6, 0x400 ;  /* 0x0000040000067882 */ /* 0x000fe40000000000 */
[----:B------:R-:W-:-:S06]  /*1410*/  SHF.R.U32.HI R0, RZ, 0x7, R0 ;  /* 0x00000007ff007819 */ /* 0x000fcc0000011600 */
[----:B----4-:R-:W4:Y:S01]  /*1420*/  SHFL.IDX PT, R0, R0, RZ, 0x1f ;  /* 0x00001fff00007589 */ /* 0x010f2200000e0000 */
[----:B---3--:R-:W-:Y:S01]  /*1430*/  ULEA UR6, UR7, UR6, 0x18 ;  /* 0x0000000607067291 */ /* 0x008fe2000f8ec03f */
[----:B----4-:R-:W-:-:S13]  /*1440*/  R2UR UR4, R0 ;  /* 0x00000000000472ca */ /* 0x010fda00000e0000 */
[----:B------:R-:W-:-:S04]  /*1450*/  ULEA.HI UR5, UR4, UR4, URZ, 0x1 ;  /* 0x0000000404057291 */ /* 0x000fc8000f8f083f */
[----:B------:R-:W-:-:S04]  /*1460*/  ULOP3.LUT UR5, UR5, 0x1ffffe, URZ, 0xc0, !UPT ;  /* 0x001ffffe05057892 */ /* 0x000fc8000f8ec03f */
[----:B------:R-:W-:-:S03]  /*1470*/  UIADD3 UR5, UR4, -UR5, URZ ;  /* 0x8000000504057290 */ /* 0x000fc6000fffe03f */
[----:B------:R-:W-:Y:S01]  /*1480*/  ULDC UR4, c[0x0][0x28c] ;  /* 0x0000a30000047ab9 */ /* 0x000fe20000000800 */
[----:B------:R-:W-:Y:S01]  /*1490*/  ULEA UR5, UR5, UR6, 0xb ;  /* 0x0000000605057291 */ /* 0x000fe2000f8e583f */
[----:B------:R-:W-:-:S03]  /*14a0*/  ISETP.LT.AND P0, PT, RZ, UR4, PT ;  /* 0x00000004ff007c0c */ /* 0x000fc6000bf01270 */
[----:B------:R-:W-:-:S04]  /*14b0*/  UIADD3 UR5, UR5, 0x200, URZ ;  /* 0x0000020005057890 */ /* 0x000fc8000fffe03f */
[----:B------:R-:W-:-:S04]  /*14c0*/  USHF.R.U32.HI UR5, URZ, 0x4, UR5 ;  /* 0x000000043f057899 */ /* 0x000fc80008011605 */
[----:B------:R-:W-:-:S04]  /*14d0*/  ULOP3.LUT UR5, UR5, 0x3fff, URZ, 0xc0, !UPT ;  /* 0x00003fff05057892 */ /* 0x000fc8000f8ec03f */
[----:B------:R-:W-:Y:S01]  /*14e0*/  ULOP3.LUT UR41, UR5, 0x10000, URZ, 0xfc, !UPT ;  /* 0x0001000005297892 */ /* 0x000fe2000f8efc3f */
[----:B01----:R-:W-:Y:S11]  /*14f0*/  @P0 BRA `(.L_x_18) ;  /* 0x0000000000400947 */ /* 0x003ff60003800000 */
[----:B------:R-:W-:Y:S01]  /*1500*/  MOV R0, 0x0 ;  /* 0x0000000000007802 */ /* 0x000fe20000000f00 */
[----:B------:R-:W-:Y:S01]  /*1510*/  ULDC.64 UR4, c[0x4][0x68] ;  /* 0x01001a0000047ab9 */ /* 0x000fe20000000a00 */
[----:B------:R-:W-:Y:S01]  /*1520*/  ULDC.64 UR6, c[0x4][0x8] ;  /* 0x0100020000067ab9 */ /* 0x000fe20000000a00 */
[----:B01----:R-:W-:Y:S01]  /*1530*/  IMAD.U32 R4, RZ, RZ, UR4 ;  /* 0x00000004ff047e24 */ /* 0x003fe2000f8e00ff */
[----:B------:R0:W1:Y:S01]  /*1540*/  LDC.64 R14, c[0x4][R0] ;  /* 0x01000000000e7b82 */ /* 0x0000620000000a00 */
[----:B------:R-:W-:Y:S01]  /*1550*/  IMAD.U32 R5, RZ, RZ, UR5 ;  /* 0x00000005ff057e24 */ /* 0x000fe2000f8e00ff */
[----:B------:R-:W-:Y:S01]  /*1560*/  ULDC.64 UR4, c[0x4][0x70] ;  /* 0x01001c0000047ab9 */ /* 0x000fe20000000a00 */
[----:B------:R-:W-:Y:S02]  /*1570*/  IMAD.U32 R10, RZ, RZ, UR6 ;  /* 0x00000006ff0a7e24 */ /* 0x000fe4000f8e00ff */
[----:B------:R-:W-:Y:S02]  /*1580*/  IMAD.U32 R6, RZ, RZ, UR4 ;  /* 0x00000004ff067e24 */ /* 0x000fe4000f8e00ff */
[----:B------:R-:W-:-:S02]  /*1590*/  IMAD.U32 R7, RZ, RZ, UR5 ;  /* 0x00000005ff077e24 */ /* 0x000fc4000f8e00ff */
[----:B------:R-:W-:Y:S02]  /*15a0*/  IMAD.U32 R11, RZ, RZ, UR7 ;  /* 0x00000007ff0b7e24 */ /* 0x000fe4000f8e00ff */
[----:B------:R-:W-:Y:S02]  /*15b0*/  IMAD.MOV.U32 R8, RZ, RZ, 0x1e1 ;  /* 0x000001e1ff087424 */ /* 0x000fe400078e00ff */
[----:B------:R-:W-:Y:S02]  /*15c0*/  IMAD.MOV.U32 R12, RZ, RZ, 0x1 ;  /* 0x00000001ff0c7424 */ /* 0x000fe400078e00ff */
[----:B0-----:R-:W-:-:S07]  /*15d0*/  IMAD.MOV.U32 R13, RZ, RZ, RZ ;  /* 0x000000ffff0d7224 */ /* 0x001fce00078e00ff */
[----:B------:R-:W-:-:S07]  /*15e0*/  LEPC R20, `(.L_x_18) ;  /* 0x000000001014794e */ /* 0x000fce0000000000 */
[----:B-12--5:R-:W-:Y:S05]  /*15f0*/  CALL.ABS.NOINC R14 ;  /* 0x000000000e007343 */ /* 0x026fea0003c00000 */
.L_x_18:
[----:B------:R-:W-:-:S04]  /*1600*/  LOP3.LUT R0, R19, 0x1, RZ, 0xfc, !PT ;  /* 0x0000000113007812 */ /* 0x000fc800078efcff */
[----:B------:R-:W-:-:S13]  /*1610*/  ISETP.NE.AND P0, PT, R0, 0x3, PT ;  /* 0x000000030000780c */ /* 0x000fda0003f05270 */
[----:B------:R-:W-:Y:S05]  /*1620*/  @!P0 BRA `(.L_x_19) ;  /* 0x0000000000048947 */ /* 0x000fea0003800000 */
[----:B------:R-:W-:Y:S01]  /*1630*/  BPT.TRAP 0x1 ;  /* 0x000000040000795c */ /* 0x000fe20000300000 */
.L_x_19:
[----:B------:R-:W3:Y:S01]  /*1640*/  S2UR UR5, SR_CgaCtaId ;  /* 0x00000000000579c3 */ /* 0x000ee20000008800 */
[----:B------:R-:W-:Y:S01]  /*1650*/  UMOV UR4, 0x400 ;  /* 0x0000040000047882 */ /* 0x000fe20000000000 */
[----:B------:R-:W-:Y:S02]  /*1660*/  IMAD.U32 R0, RZ, RZ, UR38 ;  /* 0x00000026ff007e24 */ /* 0x000fe4000f8e00ff */
[----:B------:R-:W-:-:S03]  /*1670*/  IMAD.U32 R3, RZ, RZ, UR39 ;  /* 0x00000027ff037e24 */ /* 0x000fc6000f8e00ff */
[----:B------:R-:W-:Y:S01]  /*1680*/  SHF.L.U32 R0, R0, 0x1f, RZ ;  /* 0x0000001f00007819 */ /* 0x000fe200000006ff */
[----:B---3--:R-:W-:-:S06]  /*1690*/  ULEA UR4, UR5, UR4, 0x18 ;  /* 0x0000000405047291 */ /* 0x008fcc000f8ec03f */
[----:B------:R-:W-:-:S04]  /*16a0*/  IMAD.U32 R6, RZ, RZ, UR4 ;  /* 0x00000004ff067e24 */ /* 0x000fc8000f8e00ff */
[----:B------:R-:W-:-:S04]  /*16b0*/  IMAD R3, R3, 0x8, R6 ;  /* 0x0000000803037824 */ /* 0x000fc800078e0206 */
[----:B------:R3:W4:Y:S01]  /*16c0*/  SYNCS.PHASECHK.TRANS64.TRYWAIT P1, [R3+URZ], R0 ;  /* 0x00000000030075a7 */ /* 0x000722000802017f */
[----:B------:R-:W-:Y:S05]  /*16d0*/  @!P0 BRA `(.L_x_20) ;  /* 0x0000000000048947 */ /* 0x000fea0003800000 */
[----:B------:R-:W-:Y:S01]  /*16e0*/  BPT.TRAP 0x1 ;  /* 0x000000040000795c */ /* 0x000fe20000300000 */
.L_x_20:
[----:B----4-:R-:W-:Y:S05]  /*16f0*/  @P1 BRA `(.L_x_21) ;  /* 0x0000000000081947 */ /* 0x010fea0003800000 */
[----:B------:R-:W4:Y:S02]  /*1700*/  SYNCS.PHASECHK.TRANS64.TRYWAIT P1, [R3+URZ], R0 ;  /* 0x00000000030075a7 */ /* 0x000f24000802017f */
[----:B----4-:R-:W-:Y:S05]  /*1710*/  @!P1 BRA `(.L_x_22) ;  /* 0x0000009000789947 */ /* 0x010fea0003800000 */
.L_x_21:
[----:B------:R-:W-:-:S04]  /*1720*/  UISETP.LT.AND UP0, UPT, UR40, 0x1, UPT ;  /* 0x000000012800788c */ /* 0x000fc8000bf01270 */
[----:B------:R-:W-:-:S06]  /*1730*/  USEL UR4, UR40, 0x1, UP0 ;  /* 0x0000000128047887 */ /* 0x000fcc0008000000 */
[----:B---34-:R-:W-:Y:S01]  /*1740*/  IMAD.U32 R0, RZ, RZ, UR4 ;  /* 0x00000004ff007e24 */ /* 0x018fe2000f8e00ff */
[----:B------:R-:W-:Y:S05]  /*1750*/  WARPSYNC.ALL ;  /* 0x0000000000007948 */ /* 0x000fea0003800000 */
[----:B------:R-:W-:-:S04]  /*1760*/  IADD3 R0, -R0, UR40, RZ ;  /* 0x0000002800007c10 */ /* 0x000fc8000fffe1ff */
[----:B------:R-:W-:Y:S02]  /*1770*/  ISETP.GE.AND P1, PT, R0, 0x1, PT ;  /* 0x000000010000780c */ /* 0x000fe40003f26270 */
[----:B------:R-:W-:Y:S01]  /*1780*/  R2UR UR4, R6 ;  /* 0x00000000060472ca */ /* 0x000fe200000e0000 */
[----:B------:R-:W-:Y:S01]  /*1790*/  WARPGROUP.ARRIVE ;  /* 0x00000000000079c5 */ /* 0x000fe20000000000 */
[----:B------:R-:W-:Y:S01]  /*17a0*/  UMOV UR5, 0xc0000010 ;  /* 0xc000001000057882 */ /* 0x000fe20000000000 */
[----:B------:R-:W-:-:S10]  /*17b0*/  UMOV UR7, 0xc0000010 ;  /* 0xc000001000077882 */ /* 0x000fd40000000000 */
[----:B------:R-:W-:-:S04]  /*17c0*/  UIADD3 UR4, UR4, 0x24200, URZ ;  /* 0x0002420004047890 */ /* 0x000fc8000fffe03f */
[----:B------:R-:W-:-:S04]  /*17d0*/  USHF.R.U32.HI UR4, URZ, 0x4, UR4 ;  /* 0x000000043f047899 */ /* 0x000fc80008011604 */
[----:B------:R-:W-:-:S04]  /*17e0*/  ULOP3.LUT UR4, UR4, 0x3fff, URZ, 0xc0, !UPT ;  /* 0x00003fff04047892 */ /* 0x000fc8000f8ec03f */
[----:B------:R-:W-:Y:S02]  /*17f0*/  ULOP3.LUT UR9, UR4, 0x10000, URZ, 0xfc, !UPT ;  /* 0x0001000004097892 */ /* 0x000fe4000f8efc3f */
[----:B------:R-:W-:Y:S02]  /*1800*/  ULEA UR4, UR39, UR41, 0x9 ;  /* 0x0000002927047291 */ /* 0x000fe4000f8e483f */
[----:B------:R-:W-:-:S09]  /*1810*/  ULEA UR6, UR39, UR9, 0x8 ;  /* 0x0000000927067291 */ /* 0x000fd2000f8e403f */
[----:B------:R-:W-:Y:S01]  /*1820*/  IGMMA.64x128x32.S8.S8 R88, gdesc[UR4], RZ, !UPT, gsb0 ;  /* 0x03600000045879f1 */ /* 0x000fe2000c0410ff */
[----:B------:R-:W-:Y:S01]  /*1830*/  UIADD3 UR4, UR4, 0x100, URZ ;  /* 0x0000010004047890 */ /* 0x000fe2000fffe03f */
[----:B------:R-:W-:Y:S01]  /*1840*/  UMOV UR5, 0xc0000010 ;  /* 0xc000001000057882 */ /* 0x000fe20000000000 */
[----:B------:R-:W-:Y:S02]  /*1850*/  WARPGROUP.DEPBAR.LE gsb0, 0x0 ;  /* 0x00008000000079c5 */ /* 0x000fe40000010000 */
[----:B------:R-:W-:-:S06]  /*1860*/  WARPGROUP.ARRIVE ;  /* 0x00000000000079c5 */ /* 0x000fcc0000000000 */
[----:B------:R-:W-:Y:S03]  /*1870*/  IGMMA.64x128x32.S8.S8 R24, gdesc[UR4], RZ, !UPT, gsb0 ;  /* 0x03600000041879f1 */ /* 0x000fe6000c0410ff */
[----:B------:R-:W-:Y:S02]  /*1880*/  WARPGROUP.DEPBAR.LE gsb0, 0x0 ;  /* 0x00008000000079c5 */ /* 0x000fe40000010000 */
[----:B------:R-:W-:Y:S05]  /*1890*/  @!P1 BRA `(.L_x_23) ;  /* 0x0000000000dc9947 */ /* 0x000fea0003800000 */
[----:B------:R-:W-:Y:S02]  /*18a0*/  UIADD3 UR4, UR39, 0x1, URZ ;  /* 0x0000000127047890 */ /* 0x000fe4000fffe03f */
[----:B------:R-:W-:Y:S02]  /*18b0*/  IMAD.U32 R3, RZ, RZ, UR39 ;  /* 0x00000027ff037e24 */ /* 0x000fe4000f8e00ff */
[----:B------:R-:W-:-:S04]  /*18c0*/  UISETP.NE.AND UP0, UPT, UR4, 0x12, UPT ;  /* 0x000000120400788c */ /* 0x000fc8000bf05270 */
[----:B------:R-:W-:Y:S02]  /*18d0*/  USEL UR5, URZ, 0x1, UP0 ;  /* 0x000000013f057887 */ /* 0x000fe40008000000 */
[----:B------:R-:W-:Y:S02]  /*18e0*/  USEL UR8, UR4, URZ, UP0 ;  /* 0x0000003f04087287 */ /* 0x000fe40008000000 */
[----:B------:R-:W-:-:S06]  /*18f0*/  ULOP3.LUT UR5, UR38, UR5, URZ, 0x3c, !UPT ;  /* 0x0000000526057292 */ /* 0x000fcc000f8e3c3f */
[----:B------:R-:W-:-:S07]  /*1900*/  IMAD.U32 R7, RZ, RZ, UR5 ;  /* 0x00000005ff077e24 */ /* 0x000fce000f8e00ff */
.L_x_30:
[----:B------:R-:W-:Y:S05]  /*1910*/  @!P0 BRA `(.L_x_24) ;  /* 0x0000000000048947 */ /* 0x000fea0003800000 */
[----:B------:R-:W-:Y:S01]  /*1920*/  BPT.TRAP 0x1 ;  /* 0x000000040000795c */ /* 0x000fe20000300000 */
.L_x_24:
[----:B------:R-:W3:Y:S01]  /*1930*/  S2UR UR5, SR_CgaCtaId ;  /* 0x00000000000579c3 */ /* 0x000ee20000008800 */
[----:B------:R-:W-:Y:S01]  /*1940*/  UMOV UR4, 0x400 ;  /* 0x0000040000047882 */ /* 0x000fe20000000000 */
[----:B01----:R-:W-:Y:S01]  /*1950*/  IMAD.U32 R5, RZ, RZ, UR8 ;  /* 0x00000008ff057e24 */ /* 0x003fe2000f8e00ff */
[----:B------:R-:W-:Y:S01]  /*1960*/  SHF.L.U32 R4, R7, 0x1f, RZ ;  /* 0x0000001f07047819 */ /* 0x000fe200000006ff */
[----:B---3--:R-:W-:-:S06]  /*1970*/  ULEA UR4, UR5, UR4, 0x18 ;  /* 0x0000000405047291 */ /* 0x008fcc000f8ec03f */
[----:B------:R-:W-:-:S04]  /*1980*/  IMAD.U32 R6, RZ, RZ, UR4 ;  /* 0x00000004ff067e24 */ /* 0x000fc8000f8e00ff */
[----:B------:R-:W-:-:S04]  /*1990*/  IMAD R5, R5, 0x8, R6 ;  /* 0x0000000805057824 */ /* 0x000fc800078e0206 */
[----:B------:R0:W1:Y:S01]  /*19a0*/  SYNCS.PHASECHK.TRANS64.TRYWAIT P1, [R5+URZ], R4 ;  /* 0x00000004050075a7 */ /* 0x000062000802017f */
[----:B------:R-:W-:Y:S05]  /*19b0*/  @!P0 BRA `(.L_x_25) ;  /* 0x0000000000048947 */ /* 0x000fea0003800000 */
[----:B------:R-:W-:Y:S01]  /*19c0*/  BPT.TRAP 0x1 ;  /* 0x000000040000795c */ /* 0x000fe20000300000 */
.L_x_25:
[----:B-1----:R-:W-:Y:S05]  /*19d0*/  @P1 BRA `(.L_x_26) ;  /* 0x0000000000081947 */ /* 0x002fea0003800000 */
[----:B------:R-:W1:Y:S02]  /*19e0*/  SYNCS.PHASECHK.TRANS64.TRYWAIT P1, [R5+URZ], R4 ;  /* 0x00000004050075a7 */ /* 0x000e64000802017f */
[----:B-1----:R-:W-:Y:S05]  /*19f0*/  @!P1 BRA `(.L_x_27) ;  /* 0x0000008c00d49947 */ /* 0x002fea0003800000 */
.L_x_26:
[----:B------:R-:W-:Y:S01]  /*1a00*/  ULEA UR4, UR8, UR41, 0x9 ;  /* 0x0000002908047291 */ /* 0x000fe2000f8e483f */
[----:B------:R-:W-:Y:S01]  /*1a10*/  WARPGROUP.ARRIVE ;  /* 0x00000000000079c5 */ /* 0x000fe20000000000 */
[----:B------:R-:W-:Y:S01]  /*1a20*/  ULEA UR6, UR8, UR9, 0x8 ;  /* 0x0000000908067291 */ /* 0x000fe2000f8e403f */
[----:B------:R-:W-:Y:S01]  /*1a30*/  UMOV UR5, 0xc0000010 ;  /* 0xc000001000057882 */ /* 0x000fe20000000000 */
[----:B------:R-:W-:-:S07]  /*1a40*/  UMOV UR7, 0xc0000010 ;  /* 0xc000001000077882 */ /* 0x000fce0000000000 */
[----:B------:R-:W-:Y:S01]  /*1a50*/  IGMMA.64x128x32.S8.S8 R88, gdesc[UR4], R88, gsb0 ;  /* 0x03600000045879f1 */ /* 0x000fe20008041058 */
[----:B------:R-:W-:Y:S01]  /*1a60*/  UIADD3 UR4, UR4, 0x100, URZ ;  /* 0x0000010004047890 */ /* 0x000fe2000fffe03f */
[----:B------:R-:W-:Y:S01]  /*1a70*/  UMOV UR5, 0xc0000010 ;  /* 0xc000001000057882 */ /* 0x000fe20000000000 */
[----:B------:R-:W-:Y:S02]  /*1a80*/  WARPGROUP.DEPBAR.LE gsb0, 0x0 ;  /* 0x00008000000079c5 */ /* 0x000fe40000010000 */
[----:B------:R-:W-:-:S06]  /*1a90*/  WARPGROUP.ARRIVE ;  /* 0x00000000000079c5 */ /* 0x000fcc0000000000 */
[----:B------:R-:W-:Y:S03]  /*1aa0*/  IGMMA.64x128x32.S8.S8 R24, gdesc[UR4], R24, gsb0 ;  /* 0x03600000041879f1 */ /* 0x000fe60008041018 */
[----:B------:R-:W-:Y:S02]  /*1ab0*/  WARPGROUP.DEPBAR.LE gsb0, 0x0 ;  /* 0x00008000000079c5 */ /* 0x000fe40000010000 */
[----:B------:R-:W-:Y:S05]  /*1ac0*/  @!P0 BRA `(.L_x_28) ;  /* 0x0000000000048947 */ /* 0x000fea0003800000 */
[----:B------:R-:W-:Y:S01]  /*1ad0*/  BPT.TRAP 0x1 ;  /* 0x000000040000795c */ /* 0x000fe20000300000 */
.L_x_28:
[----:B------:R-:W-:-:S13]  /*1ae0*/  ISETP.NE.AND P1, PT, R23, RZ, PT ;  /* 0x000000ff1700720c */ /* 0x000fda0003f25270 */
[----:B01----:R-:W-:-:S04]  /*1af0*/  @P1 IMAD R4, R3, 0x8, R6 ;  /* 0x0000000803041824 */ /* 0x003fc800078e0206 */
[----:B------:R-:W-:-:S05]  /*1b00*/  @P1 VIADD R5, R4, 0x90 ;  /* 0x0000009004051836 */ /* 0x000fca0000000000 */
[----:B------:R-:W-:-:S04]  /*1b10*/  @P1 PRMT R5, R152, 0x654, R5 ;  /* 0x0000065498051816 */ /* 0x000fc80000000005 */
[----:B------:R0:W-:Y:S01]  /*1b20*/  @P1 SYNCS.ARRIVE.TRANS64.RED.A1T0 RZ, [R5+URZ], RZ ;  /* 0x000000ff05ff19a7 */ /* 0x0001e2000810043f */
[----:B------:R-:W-:-:S13]  /*1b30*/  ISETP.GT.U32.AND P1, PT, R19, 0x1, PT ;  /* 0x000000011300780c */ /* 0x000fda0003f24070 */
[----:B0-----:R-:W-:Y:S05]  /*1b40*/  @P1 BRA `(.L_x_29) ;  /* 0x0000000000041947 */ /* 0x001fea0003800000 */
[----:B------:R-:W-:Y:S01]  /*1b50*/  BPT.TRAP 0x1 ;  /* 0x000000040000795c */ /* 0x000fe20000300000 */
.L_x_29:
[----:B------:R-:W-:Y:S01]  /*1b60*/  UIADD3 UR8, UR8, 0x1, URZ ;  /* 0x0000000108087890 */ /* 0x000fe2000fffe03f */
[C---:B------:R-:W-:Y:S01]  /*1b70*/  ISETP.GT.AND P2, PT, R0.reuse, 0x1, PT ;  /* 0x000000010000780c */ /* 0x040fe20003f44270 */
[----:B------:R-:W-:Y:S02]  /*1b80*/  VIADD R3, R3, 0x1 ;  /* 0x0000000103037836 */ /* 0x000fe40000000000 */
[----:B------:R-:W-:Y:S01]  /*1b90*/  UISETP.NE.AND UP0, UPT, UR8, 0x12, UPT ;  /* 0x000000120800788c */ /* 0x000fe2000bf05270 */
[----:B------:R-:W-:Y:S02]  /*1ba0*/  VIADD R0, R0, 0xffffffff ;  /* 0xffffffff00007836 */ /* 0x000fe40000000000 */
[C---:B------:R-:W-:Y:S01]  /*1bb0*/  ISETP.NE.AND P1, PT, R3.reuse, 0x12, PT ;  /* 0x000000120300780c */ /* 0x040fe20003f25270 */
[----:B------:R-:W-:Y:S02]  /*1bc0*/  USEL UR4, URZ, 0x1, UP0 ;  /* 0x000000013f047887 */ /* 0x000fe40008000000 */
[----:B------:R-:W-:Y:S01]  /*1bd0*/  USEL UR8, UR8, URZ, UP0 ;  /* 0x0000003f08087287 */ /* 0x000fe20008000000 */
[----:B------:R-:W-:-:S03]  /*1be0*/  SEL R3, R3, RZ, P1 ;  /* 0x000000ff03037207 */ /* 0x000fc60000800000 */
[----:B------:R-:W-:Y:S01]  /*1bf0*/  LOP3.LUT R7, R7, UR4, RZ, 0x3c, !PT ;  /* 0x0000000407077c12 */ /* 0x000fe2000f8e3cff */
[----:B------:R-:W-:Y:S07]  /*1c00*/  @P2 BRA `(.L_x_30) ;  /* 0xfffffffc00402947 */ /* 0x000fee000383ffff */
.L_x_23:
[----:B------:R-:W3:Y:S02]  /*1c10*/  LDC R0, c[0x0][0x28c] ;  /* 0x0000a300ff007b82 */ /* 0x000ee40000000800 */
[----:B---3--:R-:W-:-:S13]  /*1c20*/  ISETP.GE.AND P1, PT, R0, 0x1, PT ;  /* 0x000000010000780c */ /* 0x008fda0003f26270 */
[----:B------:R-:W-:Y:S05]  /*1c30*/  @!P1 BRA `(.L_x_31) ;  /* 0x0000000000509947 */ /* 0x000fea0003800000 */
[----:B------:R-:W-:Y:S05]  /*1c40*/  @!P0 BRA `(.L_x_32) ;  /* 0x0000000000048947 */ /* 0x000fea0003800000 */
[----:B------:R-:W-:Y:S01]  /*1c50*/  BPT.TRAP 0x1 ;  /* 0x000000040000795c */ /* 0x000fe20000300000 */
.L_x_32:
[----:B------:R-:W-:Y:S01]  /*1c60*/  ISETP.NE.AND P0, PT, R23, RZ, PT ;  /* 0x000000ff1700720c */ /* 0x000fe20003f05270 */
[----:B------:R-:W-:Y:S01]  /*1c70*/  BSSY B0, `(.L_x_33) ;  /* 0x000000e000007945 */ /* 0x000fe20003800000 */
[----:B------:R-:W-:-:S11]  /*1c80*/  ISETP.GT.U32.AND P1, PT, R19, 0x1, PT ;  /* 0x000000011300780c */ /* 0x000fd60003f24070 */
[----:B------:R-:W-:Y:S05]  /*1c90*/  @!P0 BRA `(.L_x_34) ;  /* 0x00000000002c8947 */ /* 0x000fea0003800000 */
[----:B------:R-:W-:-:S04]  /*1ca0*/  UISETP.LT.AND UP0, UPT, UR40, 0x1, UPT ;  /* 0x000000012800788c */ /* 0x000fc8000bf01270 */
[----:B------:R-:W-:-:S04]  /*1cb0*/  USEL UR6, UR40, 0x1, UP0 ;  /* 0x0000000128067887 */ /* 0x000fc80008000000 */
[----:B------:R-:W-:-:S04]  /*1cc0*/  UIADD3 UR6, UR39, UR40, -UR6 ;  /* 0x0000002827067290 */ /* 0x000fc8000fffe806 */
[----:B------:R-:W-:-:S04]  /*1cd0*/  UIMAD.WIDE.U32 UR4, UR6, 0x38e38e39, URZ ;  /* 0x38e38e39060478a5 */ /* 0x000fc8000f8e003f */
[----:B------:R-:W-:-:S04]  /*1ce0*/  USHF.R.U32.HI UR4, URZ, 0x2, UR5 ;  /* 0x000000023f047899 */ /* 0x000fc80008011605 */
[----:B------:R-:W-:-:S06]  /*1cf0*/  UIMAD UR6, UR4, -0x12, UR6 ;  /* 0xffffffee040678a4 */ /* 0x000fcc000f8e0206 */
[----:B------:R-:W-:-:S04]  /*1d00*/  IMAD.U32 R3, RZ, RZ, UR6 ;  /* 0x00000006ff037e24 */ /* 0x000fc8000f8e00ff */
[----:B------:R-:W-:-:S04]  /*1d10*/  IMAD R0, R3, 0x8, R6 ;  /* 0x0000000803007824 */ /* 0x000fc800078e0206 */
[----:B------:R-:W-:-:S05]  /*1d20*/  VIADD R3, R0, 0x90 ;  /* 0x0000009000037836 */ /* 0x000fca0000000000 */
[----:B------:R-:W-:-:S04]  /*1d30*/  PRMT R3, R152, 0x654, R3 ;  /* 0x0000065498037816 */ /* 0x000fc80000000003 */
[----:B------:R3:W-:Y:S03]  /*1d40*/  SYNCS.ARRIVE.TRANS64.RED.A1T0 RZ, [R3+URZ], RZ ;  /* 0x000000ff03ff79a7 */ /* 0x0007e6000810043f */
.L_x_34:
[----:B------:R-:W-:Y:S05]  /*1d50*/  BSYNC B0 ;  /* 0x0000000000007941 */ /* 0x000fea0003800000 */
.L_x_33:
[----:B------:R-:W-:Y:S05]  /*1d60*/  @P1 BRA `(.L_x_31) ;  /* 0x0000000000041947 */ /* 0x000fea0003800000 */
[----:B------:R-:W-:Y:S01]  /*1d70*/  BPT.TRAP 0x1 ;  /* 0x000000040000795c */ /* 0x000fe20000300000 */
.L_x_31:
[----:B------:R-:W4:Y:S01]  /*1d80*/  LDC R6, c[0x0][0x288] ;  /* 0x0000a200ff067b82 */ /* 0x000f220000000800 */
[----:B------:R-:W-:Y:S01]  /*1d90*/  IMAD.SHL.U32 R9, R153, 0x80, RZ ;  /* 0x0000008099097824 */ /* 0x000fe200078e00ff */
[--C-:B------:R-:W-:Y:S01]  /*1da0*/  SHF.R.U32.HI R0, RZ, 0x2, R18.reuse ;  /* 0x00000002ff007819 */ /* 0x100fe20000011612 */
[----:B------:R-:W-:Y:S01]  /*1db0*/  UIADD3 UR39, UR40, UR39, URZ ;  /* 0x0000002728277290 */ /* 0x000fe2000fffe03f */
[----:B01----:R-:W-:Y:S01]  /*1dc0*/  SHF.R.U32.HI R5, RZ, 0x7, R18 ;  /* 0x00000007ff057819 */ /* 0x003fe20000011612 */
[----:B------:R-:W-:Y:S01]  /*1dd0*/  IMAD.SHL.U32 R11, R154, 0x100, RZ ;  /* 0x000001009a0b7824 */ /* 0x000fe200078e00ff */
[----:B------:R-:W-:Y:S01]  /*1de0*/  LOP3.LUT R4, R18, 0x60, RZ, 0xc0, !PT ;  /* 0x0000006012047812 */ /* 0x000fe200078ec0ff */
[----:B------:R-:W-:Y:S01]  /*1df0*/  UISETP.GT.U32.AND UP0, UPT, UR39, 0x11, UPT ;  /* 0x000000112700788c */ /* 0x000fe2000bf04070 */
[----:B---3--:R-:W-:Y:S01]  /*1e00*/  LOP3.LUT R3, R0, 0x7, RZ, 0xc0, !PT ;  /* 0x0000000700037812 */ /* 0x008fe200078ec0ff */
[----:B------:R-:W-:Y:S01]  /*1e10*/  IMAD.SHL.U32 R14, R18, 0x2, RZ ;  /* 0x00000002120e7824 */ /* 0x000fe200078e00ff */
[----:B------:R-:W-:Y:S01]  /*1e20*/  LOP3.LUT R0, R5, 0x1, RZ, 0xc0, !PT ;  /* 0x0000000105007812 */ /* 0x000fe200078ec0ff */
[----:B------:R-:W-:Y:S01]  /*1e30*/  ULDC UR7, c[0x0][0x284] ;  /* 0x0000a10000077ab9 */ /* 0x000fe20000000800 */
[----:B------:R-:W-:Y:S01]  /*1e40*/  SHF.R.U32.HI R8, RZ, 0x1, R4 ;  /* 0x00000001ff087819 */ /* 0x000fe20000011604 */
[----:B------:R-:W-:Y:S01]  /*1e50*/  UISETP.LT.U32.AND UP0, UPT, UR40, 0x12, UP0 ;  /* 0x000000122800788c */ /* 0x000fe20008701070 */
[----:B------:R-:W-:Y:S01]  /*1e60*/  SHF.R.S32.HI R162, RZ, 0x1f, R22 ;  /* 0x0000001fffa27819 */ /* 0x000fe20000011416 */
[----:B------:R-:W-:Y:S01]  /*1e70*/  UISETP.GE.U32.AND UP1, UPT, UR40, 0x12, UPT ;  /* 0x000000122800788c */ /* 0x000fe2000bf26070 */
[----:B------:R-:W-:Y:S01]  /*1e80*/  IMAD.SHL.U32 R10, R0, 0x40, RZ ;  /* 0x00000040000a7824 */ /* 0x000fe200078e00ff */
[----:B------:R-:W-:Y:S01]  /*1e90*/  IADD3 R5, RZ, -R8, -R3 ;  /* 0x80000008ff057210 */ /* 0x000fe20007ffe803 */
[----:B------:R-:W-:Y:S01]  /*1ea0*/  ULDC.64 UR8, c[0x0][0x5d0] ;  /* 0x0001740000087ab9 */ /* 0x000fe20000000a00 */
[C---:B------:R-:W-:Y:S01]  /*1eb0*/  LOP3.LUT R14, R9.reuse, 0x6, R14, 0xf8, !PT ;  /* 0x00000006090e7812 */ /* 0x040fe200078ef80e */
[----:B------:R-:W-:Y:S01]  /*1ec0*/  UIMAD.WIDE.U32 UR4, UR39, 0x38e38e39, URZ ;  /* 0x38e38e39270478a5 */ /* 0x000fe2000f8e003f */
[----:B------:R-:W-:Y:S01]  /*1ed0*/  LOP3.LUT R4, R18, 0x3, RZ, 0xc0, !PT ;  /* 0x0000000312047812 */ /* 0x000fe200078ec0ff */
[----:B------:R-:W-:Y:S01]  /*1ee0*/  USEL UR6, URZ, 0x1, !UP0 ;  /* 0x000000013f067887 */ /* 0x000fe2000c000000 */
[----:B------:R-:W-:Y:S01]  /*1ef0*/  IMAD R7, R162, UR8, RZ ;  /* 0x00000008a2077c24 */ /* 0x000fe2000f8e02ff */
[----:B----4-:R-:W-:Y:S01]  /*1f00*/  ISETP.GE.AND P0, PT, R9, R6, PT ;  /* 0x000000060900720c */ /* 0x010fe20003f06270 */
[----:B------:R-:W-:Y:S01]  /*1f10*/  IMAD R0, R0, -0x40, R5 ;  /* 0xffffffc000007824 */ /* 0x000fe200078e0205 */
[----:B------:R-:W-:Y:S01]  /*1f20*/  SHF.R.S32.HI R15, RZ, 0x1f, R14 ;  /* 0x0000001fff0f7819 */ /* 0x000fe2000001140e */
[----:B------:R-:W-:Y:S01]  /*1f30*/  USHF.R.U32.HI UR4, URZ, 0x2, UR5 ;  /* 0x000000023f047899 */ /* 0x000fe20008011605 */
[C---:B------:R-:W-:Y:S01]  /*1f40*/  ISETP.GE.OR P0, PT, R11.reuse, UR7, P0 ;  /* 0x000000070b007c0c */ /* 0x040fe20008706670 */
[----:B------:R-:W-:Y:S01]  /*1f50*/  ULOP3.LUT UR38, UR38, UR6, URZ, 0x3c, !UPT ;  /* 0x0000000626267292 */ /* 0x000fe2000f8e3c3f */
[----:B------:R-:W-:Y:S01]  /*1f60*/  LOP3.LUT R3, R10, 0x40, R3, 0xe2, !PT ;  /* 0x000000400a037812 */ /* 0x000fe200078ee203 */
[----:B------:R-:W-:Y:S01]  /*1f70*/  IMAD R10, R4, -0x2, R6 ;  /* 0xfffffffe040a7824 */ /* 0x000fe200078e0206 */
[----:B------:R-:W-:Y:S01]  /*1f80*/  UIMAD UR39, UR4, -0x12, UR39 ;  /* 0xffffffee042778a4 */ /* 0x000fe2000f8e0227 */
[----:B------:R-:W-:Y:S01]  /*1f90*/  IMAD.WIDE R4, R154, 0x100, RZ ;  /* 0x000001009a047825 */ /* 0x000fe200078e02ff */
[----:B------:R-:W-:Y:S01]  /*1fa0*/  @UP1 ULOP3.LUT UR38, UR38, 0x1, UR4, 0x78, !UPT ;  /* 0x0000000126261892 */ /* 0x000fe2000f8e7804 */
[----:B------:R-:W-:-:S02]  /*1fb0*/  IADD3 R0, -R11, UR7, R0 ;  /* 0x000000070b007c10 */ /* 0x000fc4000fffe100 */
[----:B------:R-:W-:Y:S01]  /*1fc0*/  IMAD R13, R22, UR9, R7 ;  /* 0x00000009160d7c24 */ /* 0x000fe2000f8e0207 */
[----:B------:R-:W-:Y:S01]  /*1fd0*/  LOP3.LUT R153, R4, R3, R8, 0xfe, !PT ;  /* 0x0000000304997212 */ /* 0x000fe200078efe08 */
[----:B------:R-:W-:-:S04]  /*1fe0*/  IMAD.WIDE.U32 R6, R22, UR8, R14 ;  /* 0x0000000816067c25 */ /* 0x000fc8000f8e000e */
[----:B------:R-:W-:Y:S02]  /*1ff0*/  IMAD.IADD R7, R7, 0x1, R13 ;  /* 0x0000000107077824 */ /* 0x000fe400078e020d */
[----:B------:R-:W-:Y:S02]  /*2000*/  IMAD.IADD R3, R10, 0x1, -R9 ;  /* 0x000000010a037824 */ /* 0x000fe400078e0a09 */
[----:B------:R-:W-:Y:S01]  /*2010*/  IMAD.MOV.U32 R154, RZ, RZ, -0x1 ;  /* 0xffffffffff9a7424 */ /* 0x000fe200078e00ff */
[----:B------:R-:W-:Y:S06]  /*2020*/  @P0 BRA `(.L_x_35) ;  /* 0x0000006000f40947 */ /* 0x000fec0003800000 */
[----:B------:R-:W0:Y:S01]  /*2030*/  LDC.64 R20, c[0x0][0x5c8] ;  /* 0x00017200ff147b82 */ /* 0x000e220000000a00 */
[----:B------:R-:W-:Y:S01]  /*2040*/  ULDC.64 UR4, c[0x0][0x5c0] ;  /* 0x0001700000047ab9 */ /* 0x000fe20000000a00 */
[----:B------:R-:W-:Y:S01]  /*2050*/  BSSY B0, `(.L_x_35) ;  /* 0x000063a000007945 */ /* 0x000fe20003800000 */
[-C--:B0-----:R-:W-:Y:S01]  /*2060*/  IMAD R8, R5, R20.reuse, RZ ;  /* 0x0000001405087224 */ /* 0x081fe200078e02ff */
[----:B------:R-:W-:Y:S01]  /*2070*/  SHF.L.U64.HI R13, R20, 0x3, R21 ;  /* 0x00000003140d7819 */ /* 0x000fe20000010215 */
[----:B------:R-:W-:-:S04]  /*2080*/  IMAD.WIDE.U32 R6, R153, R20, R6 ;  /* 0x0000001499067225 */ /* 0x000fc800078e0006 */
[----:B------:R-:W-:Y:S01]  /*2090*/  IMAD R9, R153, R21, R8 ;  /* 0x0000001599097224 */ /* 0x000fe200078e0208 */
[----:B------:R-:W-:Y:S01]  /*20a0*/  IADD3 R160, P0, R6, UR4, RZ ;  /* 0x0000000406a07c10 */ /* 0x000fe2000ff1e0ff */
[C---:B------:R-:W-:Y:S02]  /*20b0*/  IMAD.SHL.U32 R11, R20.reuse, 0x8, RZ ;  /* 0x00000008140b7824 */ /* 0x040fe400078e00ff */
[----:B------:R-:W-:Y:S01]  /*20c0*/  IMAD.IADD R9, R7, 0x1, R9 ;  /* 0x0000000107097824 */ /* 0x000fe200078e0209 */
[-C--:B------:R-:W-:Y:S02]  /*20d0*/  LEA R6, P2, R20, R160.reuse, 0x7 ;  /* 0x000000a014067211 */ /* 0x080fe400078438ff */
[----:B------:R-:W-:Y:S02]  /*20e0*/  IADD3 R8, P1, R11, R160, RZ ;  /* 0x000000a00b087210 */ /* 0x000fe40007f3e0ff */
[----:B------:R-:W-:Y:S02]  /*20f0*/  IADD3.X R161, R9, UR5, RZ, P0, !PT ;  /* 0x0000000509a17c10 */ /* 0x000fe400087fe4ff */
[----:B-----5:R-:W-:-:S02]  /*2100*/  ISETP.NE.AND P0, PT, R156, RZ, PT ;  /* 0x000000ff9c00720c */ /* 0x020fc40003f05270 */
[----:B------:R-:W-:Y:S01]  /*2110*/  LEA.HI.X R7, R20, R161, R21, 0x7, P2 ;  /* 0x000000a114077211 */ /* 0x000fe200010f3c15 */
[----:B------:R-:W-:Y:S01]  /*2120*/  IMAD.X R9, R13, 0x1, R161, P1 ;  /* 0x000000010d097824 */ /* 0x000fe200008e06a1 */
[----:B------:R-:W-:-:S05]  /*2130*/  IADD3 R10, P2, R11, R6, RZ ;  /* 0x000000060b0a7210 */ /* 0x000fca0007f5e0ff */
[----:B------:R-:W-:-:S04]  /*2140*/  IMAD.X R11, R13, 0x1, R7, P2 ;  /* 0x000000010d0b7824 */ /* 0x000fc800010e0607 */
[----:B------:R-:W-:Y:S05]  /*2150*/  @!P0 BRA `(.L_x_36) ;  /* 0x0000004800948947 */ /* 0x000fea0003800000 */
[----:B------:R-:W0:Y:S01]  /*2160*/  LDC.64 R158, c[0x0][0x5b0] ;  /* 0x00016c00ff9e7b82 */ /* 0x000e220000000a00 */
[----:B------:R-:W-:Y:S01]  /*2170*/  ULDC.64 UR4, c[0x0][0x5b8] ;  /* 0x00016e0000047ab9 */ /* 0x000fe20000000a00 */
[----:B------:R-:W-:Y:S01]  /*2180*/  ISETP.GE.AND P0, PT, R0, 0x1, PT ;  /* 0x000000010000780c */ /* 0x000fe20003f06270 */
[----:B------:R-:W-:Y:S01]  /*2190*/  IMAD R21, R162, UR4, RZ ;  /* 0x00000004a2157c24 */ /* 0x000fe2000f8e02ff */
[----:B------:R-:W-:Y:S01]  /*21a0*/  BSSY B1, `(.L_x_37) ;  /* 0x0000010000017945 */ /* 0x000fe20003800000 */
[C---:B------:R-:W-:Y:S01]  /*21b0*/  IMAD.WIDE.U32 R14, R22.reuse, UR4, R14 ;  /* 0x00000004160e7c25 */ /* 0x040fe2000f8e000e */
[----:B------:R-:W-:Y:S02]  /*21c0*/  ISETP.LT.OR P3, PT, R3, 0x1, !P0 ;  /* 0x000000010300780c */ /* 0x000fe40004761670 */
[----:B------:R-:W1:Y:S01]  /*21d0*/  LDC.64 R12, c[0x0][0x5a8] ;  /* 0x00016a00ff0c7b82 */ /* 0x000e620000000a00 */
[----:B------:R-:W-:Y:S02]  /*21e0*/  IMAD R21, R22, UR5, R21 ;  /* 0x0000000516157c24 */ /* 0x000fe4000f8e0215 */
[----:B------:R-:W-:-:S02]  /*21f0*/  IMAD.MOV.U32 R20, RZ, RZ, R14 ;  /* 0x000000ffff147224 */ /* 0x000fc400078e000e */
[----:B------:R-:W-:Y:S02]  /*2200*/  IMAD.IADD R21, R15, 0x1, R21 ;  /* 0x000000010f157824 */ /* 0x000fe400078e0215 */
[-C--:B0-----:R-:W-:Y:S01]  /*2210*/  IMAD R22, R5, R158.reuse, RZ ;  /* 0x0000009e05167224 */ /* 0x081fe200078e02ff */
[----:B------:R-:W-:Y:S01]  /*2220*/  SHF.L.U64.HI R165, R158, 0x3, R159 ;  /* 0x000000039ea57819 */ /* 0x000fe2000001029f */
[----:B------:R-:W-:-:S04]  /*2230*/  IMAD.WIDE.U32 R162, R153, R158, R20 ;  /* 0x0000009e99a27225 */ /* 0x000fc800078e0014 */
[----:B------:R-:W-:Y:S01]  /*2240*/  IMAD R171, R153, R159, R22 ;  /* 0x0000009f99ab7224 */ /* 0x000fe200078e0216 */
[----:B-1----:R-:W-:Y:S01]  /*2250*/  IADD3 R162, P1, R162, R12, RZ ;  /* 0x0000000ca2a27210 */ /* 0x002fe20007f3e0ff */
[----:B------:R-:W-:-:S03]  /*2260*/  IMAD.SHL.U32 R164, R158, 0x8, RZ ;  /* 0x000000089ea47824 */ /* 0x000fc600078e00ff */
[----:B------:R-:W-:Y:S01]  /*2270*/  IADD3.X R163, R13, R163, R171, P1, !PT ;  /* 0x000000a30da37210 */ /* 0x000fe20000ffe4ab */
[----:B------:R-:W-:Y:S08]  /*2280*/  @P3 BRA `(.L_x_38) ;  /* 0x0000000000043947 */ /* 0x000ff00003800000 */
[----:B--2---:R0:W5:Y:S02]  /*2290*/  LDG.E.U8 R157, desc[UR36][R162.64] ;  /* 0x00000024a29d7981 */ /* 0x004164000c1e1100 */
.L_x_38:
[----:B------:R-:W-:Y:S05]  /*22a0*/  BSYNC B1 ;  /* 0x0000000000017941 */ /* 0x000fea0003800000 */
.L_x_37:
[----:B-----5:R-:W-:Y:S01]  /*22b0*/  LOP3.LUT R22, R157, 0xffff, RZ, 0xc0, !PT ;  /* 0x0000ffff9d167812 */ /* 0x020fe200078ec0ff */
[----:B------:R-:W-:Y:S01]  /*22c0*/  IMAD.WIDE.U32 R166, R153, R158, R164 ;  /* 0x0000009e99a67225 */ /* 0x000fe200078e00a4 */
[----:B------:R-:W-:Y:S01]  /*22d0*/  ISETP.LT.OR P4, PT, R3, 0x2, !P0 ;  /* 0x000000020300780c */ /* 0x000fe20004781670 */
[----:B------:R-:W-:Y:S01]  /*22e0*/  BSSY B1, `(.L_x_39) ;  /* 0x000000e000017945 */ /* 0x000fe20003800000 */
[----:B------:R-:W-:Y:S01]  /*22f0*/  PRMT R169, R22, 0x8880, RZ ;  /* 0x0000888016a97816 */ /* 0x000fe200000000ff */
[----:B------:R-:W-:Y:S01]  /*2300*/  IMAD.IADD R167, R171, 0x1, R167 ;  /* 0x00000001aba77824 */ /* 0x000fe200078e02a7 */
[----:B------:R-:W-:Y:S02]  /*2310*/  IADD3 R166, P2, P5, R14, R12, R166 ;  /* 0x0000000c0ea67210 */ /* 0x000fe40007d5e0a6 */
[----:B------:R-:W-:Y:S01]  /*2320*/  ISETP.GE.AND P1, PT, R0, 0x9, PT ;  /* 0x000000090000780c */ /* 0x000fe20003f26270 */
[----:B------:R-:W-:Y:S01]  /*2330*/  IMAD R22, R169, R156, RZ ;  /* 0x0000009ca9167224 */ /* 0x000fe200078e02ff */
[----:B------:R-:W-:-:S02]  /*2340*/  IADD3.X R167, R21, R13, R167, P2, P5 ;  /* 0x0000000d15a77210 */ /* 0x000fc400017ea4a7 */
[----:B------:R-:W-:Y:S01]  /*2350*/  ISETP.LT.OR P2, PT, R3, 0x1, !P1 ;  /* 0x000000010300780c */ /* 0x000fe20004f41670 */
[----:B------:R-:W-:-:S05]  /*2360*/  @!P3 IMAD R169, R88, R155, R22 ;  /* 0x0000009b58a9b224 */ /* 0x000fca00078e0216 */
[----:B------:R1:W-:Y:S01]  /*2370*/  @!P3 STG.E.U8 desc[UR36][R160.64], R169 ;  /* 0x000000a9a000b986 */ /* 0x0003e2000c101124 */
[----:B------:R-:W-:Y:S06]  /*2380*/  @P4 BRA `(.L_x_40) ;  /* 0x00000000000c4947 */ /* 0x000fec0003800000 */
[----:B--2---:R-:W1:Y:S02]  /*2390*/  LDG.E.U8 R157, desc[UR36][R162.64+0x1] ;  /* 0x00000124a29d7981 */ /* 0x004e64000c1e1100 */
[----:B-1----:R-:W-:-:S05]  /*23a0*/  PRMT R169, R157, 0x8880, RZ ;  /* 0x000088809da97816 */ /* 0x002fca00000000ff */
[----:B------:R-:W-:-:S07]  /*23b0*/  IMAD R22, R169, R156, RZ ;  /* 0x0000009ca9167224 */ /* 0x000fce00078e02ff */
.L_x_40:
[----:B------:R-:W-:Y:S05]  /*23c0*/  BSYNC B1 ;  /* 0x0000000000017941 */ /* 0x000fea0003800000 */
.L_x_39:
[----:B------:R-:W-:Y:S01]  /*23d0*/  @!P4 IMAD R89, R89, R155, R22 ;  /* 0x0000009b5959c224 */ /* 0x000fe200078e0216 */
[----:B------:R-:W-:Y:S04]  /*23e0*/  BSSY B1, `(.L_x_41) ;  /* 0x0000006000017945 */ /* 0x000fe80003800000 */
[----:B------:R3:W-:Y:S01]  /*23f0*/  @!P4 STG.E.U8 desc[UR36][R160.64+0x1], R89 ;  /* 0x00000159a000c986 */ /* 0x0007e2000c101124 */
[----:B------:R-:W-:Y:S05]  /*2400*/  @P2 BRA `(.L_x_42) ;  /* 0x00000000000c2947 */ /* 0x000fea0003800000 */
[----:B--2---:R-:W3:Y:S02]  /*2410*/  LDG.E.U8 R157, desc[UR36][R166.64] ;  /* 0x00000024a69d7981 */ /* 0x004ee4000c1e1100 */
[----:B---3--:R-:W-:-:S05]  /*2420*/  PRMT R89, R157, 0x8880, RZ ;  /* 0x000088809d597816 */ /* 0x008fca00000000ff */
[----:B------:R-:W-:-:S07]  /*2430*/  IMAD R22, R89, R156, RZ ;  /* 0x0000009c59167224 */ /* 0x000fce00078e02ff */
.L_x_42:
[----:B------:R-:W-:Y:S05]  /*2440*/  BSYNC B1 ;  /* 0x0000000000017941 */ /* 0x000fea0003800000 */
.L_x_41:
[C---:B------:R-:W-:Y:S01]  /*2450*/  ISETP.LT.OR P4, PT, R3.reuse, 0x2, !P1 ;  /* 0x000000020300780c */ /* 0x040fe20004f81670 */
[----:B---3--:R-:W-:Y:S01]  /*2460*/  @!P2 IMAD R89, R90, R155, R22 ;  /* 0x0000009b5a59a224 */ /* 0x008fe200078e0216 */
[----:B------:R-:W-:Y:S01]  /*2470*/  BSSY B1, `(.L_x_43) ;  /* 0x0000009000017945 */ /* 0x000fe20003800000 */
[C---:B------:R-:W-:Y:S02]  /*2480*/  ISETP.LT.OR P3, PT, R3.reuse, 0x9, !P0 ;  /* 0x000000090300780c */ /* 0x040fe40004761670 */
[C---:B------:R-:W-:Y:S01]  /*2490*/  ISETP.LT.OR P5, PT, R3.reuse, 0xa, !P0 ;  /* 0x0000000a0300780c */ /* 0x040fe200047a1670 */
[----:B------:R3:W-:Y:S01]  /*24a0*/  @!P2 STG.E.U8 desc[UR36][R8.64], R89 ;  /* 0x000000590800a986 */ /* 0x0007e2000c101124 */
[----:B------:R-:W-:-:S06]  /*24b0*/  ISETP.LT.OR P2, PT, R3, 0x9, !P1 ;  /* 0x000000090300780c */ /* 0x000fcc0004f41670 */
[----:B------:R-:W-:Y:S07]  /*24c0*/  @P4 BRA `(.L_x_44) ;  /* 0x00000000000c4947 */ /* 0x000fee0003800000 */
[----:B--2---:R-:W3:Y:S02]  /*24d0*/  LDG.E.U8 R157, desc[UR36][R166.64+0x1] ;  /* 0x00000124a69d7981 */ /* 0x004ee4000c1e1100 */
[----:B---3--:R-:W-:-:S05]  /*24e0*/  PRMT R89, R157, 0x8880, RZ ;  /* 0x000088809d597816 */ /* 0x008fca00000000ff */
[----:B------:R-:W-:-:S07]  /*24f0*/  IMAD R22, R89, R156, RZ ;  /* 0x0000009c59167224 */ /* 0x000fce00078e02ff */
.L_x_44:
[----:B------:R-:W-:Y:S05]  /*2500*/  BSYNC B1 ;  /* 0x0000000000017941 */ /* 0x000fea0003800000 */
.L_x_43:
[----:B------:R-:W-:Y:S01]  /*2510*/  @!P4 IMAD R91, R91, R155, R22 ;  /* 0x0000009b5b5bc224 */ /* 0x000fe200078e0216 */
[----:B------:R-:W-:Y:S04]  /*2520*/  BSSY B1, `(.L_x_45) ;  /* 0x0000006000017945 */ /* 0x000fe80003800000 */
[----:B------:R4:W-:Y:S01]  /*2530*/  @!P4 STG.E.U8 desc[UR36][R8.64+0x1], R91 ;  /* 0x0000015b0800c986 */ /* 0x0009e2000c101124 */
[----:B------:R-:W-:Y:S05]  /*2540*/  @P3 BRA `(.L_x_46) ;  /* 0x00000000000c3947 */ /* 0x000fea0003800000 */
[----:B--2---:R-:W3:Y:S02]  /*2550*/  LDG.E.U8 R157, desc[UR36][R162.64+0x8] ;  /* 0x00000824a29d7981 */ /* 0x004ee4000c1e1100 */
[----:B---3--:R-:W-:-:S05]  /*2560*/  PRMT R89, R157, 0x8880, RZ ;  /* 0x000088809d597816 */ /* 0x008fca00000000ff */
[----:B------:R-:W-:-:S07]  /*2570*/  IMAD R22, R89, R156, RZ ;  /* 0x0000009c59167224 */ /* 0x000fce00078e02ff */
.L_x_46:
[----:B------:R-:W-:Y:S05]  /*2580*/  BSYNC B1 ;  /* 0x0000000000017941 */ /* 0x000fea0003800000 */
.L_x_45:
[----:B---3--:R-:W-:Y:S01]  /*2590*/  @!P3 IMAD R89, R92, R155, R22 ;  /* 0x0000009b5c59b224 */ /* 0x008fe200078e0216 */
[----:B------:R-:W-:Y:S04]  /*25a0*/  BSSY B1, `(.L_x_47) ;  /* 0x0000006000017945 */ /* 0x000fe80003800000 */
[----:B------:R3:W-:Y:S01]  /*25b0*/  @!P3 STG.E.U8 desc[UR36][R160.64+0x8], R89 ;  /* 0x00000859a000b986 */ /* 0x0007e2000c101124 */
[----:B------:R-:W-:Y:S05]  /*25c0*/  @P5 BRA `(.L_x_48) ;  /* 0x00000000000c5947 */ /* 0x000fea0003800000 */
[----:B--2---:R-:W3:Y:S02]  /*25d0*/  LDG.E.U8 R157, desc[UR36][R162.64+0x9] ;  /* 0x00000924a29d7981 */ /* 0x004ee4000c1e1100 */
[----:B---3--:R-:W-:-:S05]  /*25e0*/  PRMT R89, R157, 0x8880, RZ ;  /* 0x000088809d597816 */ /* 0x008fca00000000ff */
[----:B------:R-:W-:-:S07]  /*25f0*/  IMAD R22, R89, R156, RZ ;  /* 0x0000009c59167224 */ /* 0x000fce00078e02ff */
.L_x_48:
[----:B------:R-:W-:Y:S05]  /*2600*/  BSYNC B1 ;  /* 0x0000000000017941 */ /* 0x000fea0003800000 */
.L_x_47:
[----:B------:R-:W-:Y:S01]  /*2610*/  @!P5 IMAD R93, R93, R155, R22 ;  /* 0x0000009b5d5dd224 */ /* 0x000fe200078e0216 */
[----:B------:R-:W-:Y:S04]  /*2620*/  BSSY B1, `(.L_x_49) ;  /* 0x0000006000017945 */ /* 0x000fe80003800000 */
[----:B------:R0:W-:Y:S01]  /*2630*/  @!P5 STG.E.U8 desc[UR36][R160.64+0x9], R93 ;  /* 0x0000095da000d986 */ /* 0x0001e2000c101124 */
[----:B------:R-:W-:Y:S05]  /*2640*/  @P2 BRA `(.L_x_50) ;  /* 0x00000000000c2947 */ /* 0x000fea0003800000 */
[----:B--2---:R-:W3:Y:S02]  /*2650*/  LDG.E.U8 R157, desc[UR36][R166.64+0x8] ;  /* 0x00000824a69d7981 */ /* 0x004ee4000c1e1100 */
[----:B---3--:R-:W-:-:S05]  /*2660*/  PRMT R89, R157, 0x8880, RZ ;  /* 0x000088809d597816 */ /* 0x008fca00000000ff */
[----:B------:R-:W-:-:S07]  /*2670*/  IMAD R22, R89, R156, RZ ;  /* 0x0000009c59167224 */ /* 0x000fce00078e02ff */
.L_x_50:
[----:B------:R-:W-:Y:S05]  /*2680*/  BSYNC B1 ;  /* 0x0000000000017941 */ /* 0x000fea0003800000 */
.L_x_49:
        /* <DEDUP_REMOVED lines=11> */
.L_x_52:
[----:B------:R-:W-:Y:S05]  /*2740*/  BSYNC B1 ;  /* 0x0000000000017941 */ /* 0x000fea0003800000 */
.L_x_51:
[----:B------:R-:W-:Y:S01]  /*2750*/  @!P4 IMAD R95, R95, R155, R22 ;  /* 0x0000009b5f5fc224 */ /* 0x000fe200078e0216 */
[----:B------:R-:W-:Y:S04]  /*2760*/  BSSY B1, `(.L_x_53) ;  /* 0x0000006000017945 */ /* 0x000fe80003800000 */
[----:B------:R0:W-:Y:S01]  /*2770*/  @!P4 STG.E.U8 desc[UR36][R8.64+0x9], R95 ;  /* 0x0000095f0800c986 */ /* 0x0001e2000c101124 */
[----:B------:R-:W-:Y:S05]  /*2780*/  @P3 BRA `(.L_x_54) ;  /* 0x00000000000c3947 */ /* 0x000fea0003800000 */
[----:B--2---:R-:W3:Y:S02]  /*2790*/  LDG.E.U8 R157, desc[UR36][R162.64+0x10] ;  /* 0x00001024a29d7981 */ /* 0x004ee4000c1e1100 */
[----:B---3--:R-:W-:-:S05]  /*27a0*/  PRMT R89, R157, 0x8880, RZ ;  /* 0x000088809d597816 */ /* 0x008fca00000000ff */
[----:B------:R-:W-:-:S07]  /*27b0*/  IMAD R22, R89, R156, RZ ;  /* 0x0000009c59167224 */ /* 0x000fce00078e02ff */
.L_x_54:
[----:B------:R-:W-:Y:S05]  /*27c0*/  BSYNC B1 ;  /* 0x0000000000017941 */ /* 0x000fea0003800000 */
.L_x_53:
[----:B---3--:R-:W-:Y:S01]  /*27d0*/  @!P3 IMAD R89, R96, R155, R22 ;  /* 0x0000009b6059b224 */ /* 0x008fe200078e0216 */
[----:B------:R-:W-:Y:S04]  /*27e0*/  BSSY B1, `(.L_x_55) ;  /* 0x0000006000017945 */ /* 0x000fe80003800000 */
[----:B------:R3:W-:Y:S01]  /*27f0*/  @!P3 STG.E.U8 desc[UR36][R160.64+0x10], R89 ;  /* 0x00001059a000b986 */ /* 0x0007e2000c101124 */
[----:B------:R-:W-:Y:S05]  /*2800*/  @P5 BRA `(.L_x_56) ;  /* 0x00000000000c5947 */ /* 0x000fea0003800000 */
[----:B--2---:R-:W3:Y:S02]  /*2810*/  LDG.E.U8 R157, desc[UR36][R162.64+0x11] ;  /* 0x00001124a29d7981 */ /* 0x004ee4000c1e1100 */
[----:B---3--:R-:W-:-:S05]  /*2820*/  PRMT R89, R157, 0x8880, RZ ;  /* 0x000088809d597816 */ /* 0x008fca00000000ff */
[----:B------:R-:W-:-:S07]  /*2830*/  IMAD R22, R89, R156, RZ ;  /* 0x0000009c59167224 */ /* 0x000fce00078e02ff */
.L_x_56:
[----:B------:R-:W-:Y:S05]  /*2840*/  BSYNC B1 ;  /* 0x0000000000017941 */ /* 0x000fea0003800000 */
.L_x_55:
[----:B------:R-:W-:Y:S01]  /*2850*/  @!P5 IMAD R97, R97, R155, R22 ;  /* 0x0000009b6161d224 */ /* 0x000fe200078e0216 */
[----:B------:R-:W-:Y:S04]  /*2860*/  BSSY B1, `(.L_x_57) ;  /* 0x0000006000017945 */ /* 0x000fe80003800000 */
[----:B------:R0:W-:Y:S01]  /*2870*/  @!P5 STG.E.U8 desc[UR36][R160.64+0x11], R97 ;  /* 0x00001161a000d986 */ /* 0x0001e2000c101124 */
[----:B------:R-:W-:Y:S05]  /*2880*/  @P2 BRA `(.L_x_58) ;  /* 0x00000000000c2947 */ /* 0x000fea0003800000 */
[----:B--2---:R-:W3:Y:S02]  /*2890*/  LDG.E.U8 R157, desc[UR36][R166.64+0x10] ;  /* 0x00001024a69d7981 */ /* 0x004ee4000c1e1100 */
[----:B---3--:R-:W-:-:S05]  /*28a0*/  PRMT R89, R157, 0x8880, RZ ;  /* 0x000088809d597816 */ /* 0x008fca00000000ff */
[----:B------:R-:W-:-:S07]  /*28b0*/  IMAD R22, R89, R156, RZ ;  /* 0x0000009c59167224 */ /* 0x000fce00078e02ff */
.L_x_58:
[----:B------:R-:W-:Y:S05]  /*28c0*/  BSYNC B1 ;  /* 0x0000000000017941 */ /* 0x000fea0003800000 */
.L_x_57:
        /* <DEDUP_REMOVED lines=11> */
.L_x_60:
[----:B------:R-:W-:Y:S05]  /*2980*/  BSYNC B1 ;  /* 0x0000000000017941 */ /* 0x000fea0003800000 */
.L_x_59:
[----:B------:R-:W-:Y:S01]  /*2990*/  @!P4 IMAD R99, R99, R155, R22 ;  /* 0x0000009b6363c224 */ /* 0x000fe200078e0216 */
[----:B------:R-:W-:Y:S04]  /*29a0*/  BSSY B1, `(.L_x_61) ;  /* 0x0000006000017945 */ /* 0x000fe80003800000 */
[----:B------:R0:W-:Y:S01]  /*29b0*/  @!P4 STG.E.U8 desc[UR36][R8.64+0x11], R99 ;  /* 0x000011630800c986 */ /* 0x0001e2000c101124 */
[----:B------:R-:W-:Y:S05]  /*29c0*/  @P3 BRA `(.L_x_62) ;  /* 0x00000000000c3947 */ /* 0x000fea0003800000 */
[----:B--2---:R-:W3:Y:S02]  /*29d0*/  LDG.E.U8 R157, desc[UR36][R162.64+0x18] ;  /* 0x00001824a29d7981 */ /* 0x004ee4000c1e1100 */
[----:B---3--:R-:W-:-:S05]  /*29e0*/  PRMT R89, R157, 0x8880, RZ ;  /* 0x000088809d597816 */ /* 0x008fca00000000ff */
[----:B------:R-:W-:-:S07]  /*29f0*/  IMAD R22, R89, R156, RZ ;  /* 0x0000009c59167224 */ /* 0x000fce00078e02ff */
.L_x_62:
[----:B------:R-:W-:Y:S05]  /*2a00*/  BSYNC B1 ;  /* 0x0000000000017941 */ /* 0x000fea0003800000 */
.L_x_61:
[----:B---3--:R-:W-:Y:S01]  /*2a10*/  @!P3 IMAD R89, R100, R155, R22 ;  /* 0x0000009b6459b224 */ /* 0x008fe200078e0216 */
[----:B------:R-:W-:Y:S04]  /*2a20*/  BSSY B1, `(.L_x_63) ;  /* 0x0000006000017945 */ /* 0x000fe80003800000 */
[----:B------:R3:W-:Y:S01]  /*2a30*/  @!P3 STG.E.U8 desc[UR36][R160.64+0x18], R89 ;  /* 0x00001859a000b986 */ /* 0x0007e2000c101124 */
[----:B------:R-:W-:Y:S05]  /*2a40*/  @P5 BRA `(.L_x_64) ;  /* 0x00000000000c5947 */ /* 0x000fea0003800000 */
[----:B--2---:R-:W3:Y:S02]  /*2a50*/  LDG.E.U8 R157, desc[UR36][R162.64+0x19] ;  /* 0x00001924a29d7981 */ /* 0x004ee4000c1e1100 */
[----:B---3--:R-:W-:-:S05]  /*2a60*/  PRMT R89, R157, 0x8880, RZ ;  /* 0x000088809d597816 */ /* 0x008fca00000000ff */
[----:B------:R-:W-:-:S07]  /*2a70*/  IMAD R22, R89, R156, RZ ;  /* 0x0000009c59167224 */ /* 0x000fce00078e02ff */
.L_x_64:
[----:B------:R-:W-:Y:S05]  /*2a80*/  BSYNC B1 ;  /* 0x0000000000017941 */ /* 0x000fea0003800000 */
.L_x_63:
[----:B------:R-:W-:Y:S01]  /*2a90*/  @!P5 IMAD R101, R101, R155, R22 ;  /* 0x0000009b6565d224 */ /* 0x000fe200078e0216 */
[----:B------:R-:W-:Y:S04]  /*2aa0*/  BSSY B1, `(.L_x_65) ;  /* 0x0000006000017945 */ /* 0x000fe80003800000 */
[----:B------:R0:W-:Y:S01]  /*2ab0*/  @!P5 STG.E.U8 desc[UR36][R160.64+0x19], R101 ;  /* 0x00001965a000d986 */ /* 0x0001e2000c101124 */
[----:B------:R-:W-:Y:S05]  /*2ac0*/  @P2 BRA `(.L_x_66) ;  /* 0x00000000000c2947 */ /* 0x000fea0003800000 */
[----:B--2---:R-:W3:Y:S02]  /*2ad0*/  LDG.E.U8 R157, desc[UR36][R166.64+0x18] ;  /* 0x00001824a69d7981 */ /* 0x004ee4000c1e1100 */
[----:B---3--:R-:W-:-:S05]  /*2ae0*/  PRMT R89, R157, 0x8880, RZ ;  /* 0x000088809d597816 */ /* 0x008fca00000000ff */
[----:B------:R-:W-:-:S07]  /*2af0*/  IMAD R22, R89, R156, RZ ;  /* 0x0000009c59167224 */ /* 0x000fce00078e02ff */
.L_x_66:
[----:B------:R-:W-:Y:S05]  /*2b00*/  BSYNC B1 ;  /* 0x0000000000017941 */ /* 0x000fea0003800000 */
.L_x_65:
        /* <DEDUP_REMOVED lines=11> */
.L_x_68:
[----:B------:R-:W-:Y:S05]  /*2bc0*/  BSYNC B1 ;  /* 0x0000000000017941 */ /* 0x000fea0003800000 */
.L_x_67:
[----:B------:R-:W-:Y:S01]  /*2bd0*/  @!P4 IMAD R103, R103, R155, R22 ;  /* 0x0000009b6767c224 */ /* 0x000fe200078e0216 */
[----:B------:R-:W-:Y:S04]  /*2be0*/  BSSY B1, `(.L_x_69) ;  /* 0x0000006000017945 */ /* 0x000fe80003800000 */
[----:B------:R0:W-:Y:S01]  /*2bf0*/  @!P4 STG.E.U8 desc[UR36][R8.64+0x19], R103 ;  /* 0x000019670800c986 */ /* 0x0001e2000c101124 */
[----:B------:R-:W-:Y:S05]  /*2c00*/  @P3 BRA `(.L_x_70) ;  /* 0x00000000000c3947 */ /* 0x000fea0003800000 */
[----:B--2---:R-:W3:Y:S02]  /*2c10*/  LDG.E.U8 R157, desc[UR36][R162.64+0x20] ;  /* 0x00002024a29d7981 */ /* 0x004ee4000c1e1100 */
[----:B---3--:R-:W-:-:S05]  /*2c20*/  PRMT R89, R157, 0x8880, RZ ;  /* 0x000088809d597816 */ /* 0x008fca00000000ff */
[----:B------:R-:W-:-:S07]  /*2c30*/  IMAD R22, R89, R156, RZ ;  /* 0x0000009c59167224 */ /* 0x000fce00078e02ff */
.L_x_70:
[----:B------:R-:W-:Y:S05]  /*2c40*/  BSYNC B1 ;  /* 0x0000000000017941 */ /* 0x000fea0003800000 */
.L_x_69:
[----:B---3--:R-:W-:Y:S01]  /*2c50*/  @!P3 IMAD R89, R104, R155, R22 ;  /* 0x0000009b6859b224 */ /* 0x008fe200078e0216 */
[----:B------:R-:W-:Y:S04]  /*2c60*/  BSSY B1, `(.L_x_71) ;  /* 0x0000006000017945 */ /* 0x000fe80003800000 */
[----:B------:R3:W-:Y:S01]  /*2c70*/  @!P3 STG.E.U8 desc[UR36][R160.64+0x20], R89 ;  /* 0x00002059a000b986 */ /* 0x0007e2000c101124 */
[----:B------:R-:W-:Y:S05]  /*2c80*/  @P5 BRA `(.L_x_72) ;  /* 0x00000000000c5947 */ /* 0x000fea0003800000 */
[----:B--2---:R-:W3:Y:S02]  /*2c90*/  LDG.E.U8 R157, desc[UR36][R162.64+0x21] ;  /* 0x00002124a29d7981 */ /* 0x004ee4000c1e1100 */
[----:B---3--:R-:W-:-:S05]  /*2ca0*/  PRMT R89, R157, 0x8880, RZ ;  /* 0x000088809d597816 */ /* 0x008fca00000000ff */
[----:B------:R-:W-:-:S07]  /*2cb0*/  IMAD R22, R89, R156, RZ ;  /* 0x0000009c59167224 */ /* 0x000fce00078e02ff */
.L_x_72:
[----:B------:R-:W-:Y:S05]  /*2cc0*/  BSYNC B1 ;  /* 0x0000000000017941 */ /* 0x000fea0003800000 */
.L_x_71:
[----:B------:R-:W-:Y:S01]  /*2cd0*/  @!P5 IMAD R105, R105, R155, R22 ;  /* 0x0000009b6969d224 */ /* 0x000fe200078e0216 */
[----:B------:R-:W-:Y:S04]  /*2ce0*/  BSSY B1, `(.L_x_73) ;  /* 0x0000006000017945 */ /* 0x000fe80003800000 */
[----:B------:R0:W-:Y:S01]  /*2cf0*/  @!P5 STG.E.U8 desc[UR36][R160.64+0x21], R105 ;  /* 0x00002169a000d986 */ /* 0x0001e2000c101124 */
[----:B------:R-:W-:Y:S05]  /*2d00*/  @P2 BRA `(.L_x_74) ;  /* 0x00000000000c2947 */ /* 0x000fea0003800000 */
[----:B--2---:R-:W3:Y:S02]  /*2d10*/  LDG.E.U8 R157, desc[UR36][R166.64+0x20] ;  /* 0x00002024a69d7981 */ /* 0x004ee4000c1e1100 */
[----:B---3--:R-:W-:-:S05]  /*2d20*/  PRMT R89, R157, 0x8880, RZ ;  /* 0x000088809d597816 */ /* 0x008fca00000000ff */
[----:B------:R-:W-:-:S07]  /*2d30*/  IMAD R22, R89, R156, RZ ;  /* 0x0000009c59167224 */ /* 0x000fce00078e02ff */
.L_x_74:
[----:B------:R-:W-:Y:S05]  /*2d40*/  BSYNC B1 ;  /* 0x0000000000017941 */ /* 0x000fea0003800000 */
.L_x_73:
        /* <DEDUP_REMOVED lines=11> */
.L_x_76:
[----:B------:R-:W-:Y:S05]  /*2e00*/  BSYNC B1 ;  /* 0x0000000000017941 */ /* 0x000fea0003800000 */
.L_x_75:
[----:B------:R-:W-:Y:S01]  /*2e10*/  @!P4 IMAD R107, R107, R155, R22 ;  /* 0x0000009b6b6bc224 */ /* 0x000fe200078e0216 */
[----:B------:R-:W-:Y:S04]  /*2e20*/  BSSY B1, `(.L_x_77) ;  /* 0x0000006000017945 */ /* 0x000fe80003800000 */
[----:B------:R0:W-:Y:S01]  /*2e30*/  @!P4 STG.E.U8 desc[UR36][R8.64+0x21], R107 ;  /* 0x0000216b0800c986 */ /* 0x0001e2000c101124 */
[----:B------:R-:W-:Y:S05]  /*2e40*/  @P3 BRA `(.L_x_78) ;  /* 0x00000000000c3947 */ /* 0x000fea0003800000 */
[----:B--2---:R-:W3:Y:S02]  /*2e50*/  LDG.E.U8 R157, desc[UR36][R162.64+0x28] ;  /* 0x00002824a29d7981 */ /* 0x004ee4000c1e1100 */
[----:B---3--:R-:W-:-:S05]  /*2e60*/  PRMT R89, R157, 0x8880, RZ ;  /* 0x000088809d597816 */ /* 0x008fca00000000ff */
[----:B------:R-:W-:-:S07]  /*2e70*/  IMAD R22, R89, R156, RZ ;  /* 0x0000009c59167224 */ /* 0x000fce00078e02ff */
.L_x_78:
[----:B------:R-:W-:Y:S05]  /*2e80*/  BSYNC B1 ;  /* 0x0000000000017941 */ /* 0x000fea0003800000 */
.L_x_77:
[----:B---3--:R-:W-:Y:S01]  /*2e90*/  @!P3 IMAD R89, R108, R155, R22 ;  /* 0x0000009b6c59b224 */ /* 0x008fe200078e0216 */
[----:B------:R-:W-:Y:S04]  /*2ea0*/  BSSY B1, `(.L_x_79) ;  /* 0x0000006000017945 */ /* 0x000fe80003800000 */
[----:B------:R3:W-:Y:S01]  /*2eb0*/  @!P3 STG.E.U8 desc[UR36][R160.64+0x28], R89 ;  /* 0x00002859a000b986 */ /* 0x0007e2000c101124 */
[----:B------:R-:W-:Y:S05]  /*2ec0*/  @P5 BRA `(.L_x_80) ;  /* 0x00000000000c5947 */ /* 0x000fea0003800000 */
[----:B--2---:R-:W3:Y:S02]  /*2ed0*/  LDG.E.U8 R157, desc[UR36][R162.64+0x29] ;  /* 0x00002924a29d7981 */ /* 0x004ee4000c1e1100 */
[----:B---3--:R-:W-:-:S05]  /*2ee0*/  PRMT R89, R157, 0x8880, RZ ;  /* 0x000088809d597816 */ /* 0x008fca00000000ff */
[----:B------:R-:W-:-:S07]  /*2ef0*/  IMAD R22, R89, R156, RZ ;  /* 0x0000009c59167224 */ /* 0x000fce00078e02ff */
.L_x_80:
[----:B------:R-:W-:Y:S05]  /*2f00*/  BSYNC B1 ;  /* 0x0000000000017941 */ /* 0x000fea0003800000 */
.L_x_79:
[----:B------:R-:W-:Y:S01]  /*2f10*/  @!P5 IMAD R109, R109, R155, R22 ;  /* 0x0000009b6d6dd224 */ /* 0x000fe200078e0216 */
[----:B------:R-:W-:Y:S04]  /*2f20*/  BSSY B1, `(.L_x_81) ;  /* 0x0000006000017945 */ /* 0x000fe80003800000 */
[----:B------:R0:W-:Y:S01]  /*2f30*/  @!P5 STG.E.U8 desc[UR36][R160.64+0x29], R109 ;  /* 0x0000296da000d986 */ /* 0x0001e2000c101124 */
[----:B------:R-:W-:Y:S05]  /*2f40*/  @P2 BRA `(.L_x_82) ;  /* 0x00000000000c2947 */ /* 0x000fea0003800000 */
[----:B--2---:R-:W3:Y:S02]  /*2f50*/  LDG.E.U8 R157, desc[UR36][R166.64+0x28] ;  /* 0x00002824a69d7981 */ /* 0x004ee4000c1e1100 */
[----:B---3--:R-:W-:-:S05]  /*2f60*/  PRMT R89, R157, 0x8880, RZ ;  /* 0x000088809d597816 */ /* 0x008fca00000000ff */
[----:B------:R-:W-:-:S07]  /*2f70*/  IMAD R22, R89, R156, RZ ;  /* 0x0000009c59167224 */ /* 0x000fce00078e02ff */
.L_x_82:
[----:B------:R-:W-:Y:S05]  /*2f80*/  BSYNC B1 ;  /* 0x0000000000017941 */ /* 0x000fea0003800000 */
.L_x_81:
        /* <DEDUP_REMOVED lines=11> */
.L_x_84:
[----:B------:R-:W-:Y:S05]  /*3040*/  BSYNC B1 ;  /* 0x0000000000017941 */ /* 0x000fea0003800000 */
.L_x_83:
[----:B------:R-:W-:Y:S01]  /*3050*/  @!P4 IMAD R111, R111, R155, R22 ;  /* 0x0000009b6f6fc224 */ /* 0x000fe200078e0216 */
[----:B------:R-:W-:Y:S04]  /*3060*/  BSSY B1, `(.L_x_85) ;  /* 0x0000006000017945 */ /* 0x000fe80003800000 */
[----:B------:R0:W-:Y:S01]  /*3070*/  @!P4 STG.E.U8 desc[UR36][R8.64+0x29], R111 ;  /* 0x0000296f0800c986 */ /* 0x0001e2000c101124 */
[----:B------:R-:W-:Y:S05]  /*3080*/  @P3 BRA `(.L_x_86) ;  /* 0x00000000000c3947 */ /* 0x000fea0003800000 */
[----:B--2---:R-:W3:Y:S02]  /*3090*/  LDG.E.U8 R157, desc[UR36][R162.64+0x30] ;  /* 0x00003024a29d7981 */ /* 0x004ee4000c1e1100 */
[----:B---3--:R-:W-:-:S05]  /*30a0*/  PRMT R89, R157, 0x8880, RZ ;  /* 0x000088809d597816 */ /* 0x008fca00000000ff */
[----:B------:R-:W-:-:S07]  /*30b0*/  IMAD R22, R89, R156, RZ ;  /* 0x0000009c59167224 */ /* 0x000fce00078e02ff */
.L_x_86:
[----:B------:R-:W-:Y:S05]  /*30c0*/  BSYNC B1 ;  /* 0x0000000000017941 */ /* 0x000fea0003800000 */
.L_x_85:
[----:B---3--:R-:W-:Y:S01]  /*30d0*/  @!P3 IMAD R89, R112, R155, R22 ;  /* 0x0000009b7059b224 */ /* 0x008fe200078e0216 */
[----:B------:R-:W-:Y:S04]  /*30e0*/  BSSY B1, `(.L_x_87) ;  /* 0x0000006000017945 */ /* 0x000fe80003800000 */
[----:B------:R3:W-:Y:S01]  /*30f0*/  @!P3 STG.E.U8 desc[UR36][R160.64+0x30], R89 ;  /* 0x00003059a000b986 */ /* 0x0007e2000c101124 */
[----:B------:R-:W-:Y:S05]  /*3100*/  @P5 BRA `(.L_x_88) ;  /* 0x00000000000c5947 */ /* 0x000fea0003800000 */
[----:B--2---:R-:W3:Y:S02]  /*3110*/  LDG.E.U8 R157, desc[UR36][R162.64+0x31] ;  /* 0x00003124a29d7981 */ /* 0x004ee4000c1e1100 */
[----:B---3--:R-:W-:-:S05]  /*3120*/  PRMT R89, R157, 0x8880, RZ ;  /* 0x000088809d597816 */ /* 0x008fca00000000ff */
[----:B------:R-:W-:-:S07]  /*3130*/  IMAD R22, R89, R156, RZ ;  /* 0x0000009c59167224 */ /* 0x000fce00078e02ff */
.L_x_88:
[----:B------:R-:W-:Y:S05]  /*3140*/  BSYNC B1 ;  /* 0x0000000000017941 */ /* 0x000fea0003800000 */
.L_x_87:
[----:B------:R-:W-:Y:S01]  /*3150*/  @!P5 IMAD R113, R113, R155, R22 ;  /* 0x0000009b7171d224 */ /* 0x000fe200078e0216 */
[----:B------:R-:W-:Y:S04]  /*3160*/  BSSY B1, `(.L_x_89) ;  /* 0x0000006000017945 */ /* 0x000fe80003800000 */
[----:B------:R0:W-:Y:S01]  /*3170*/  @!P5 STG.E.U8 desc[UR36][R160.64+0x31], R113 ;  /* 0x00003171a000d986 */ /* 0x0001e2000c101124 */
[----:B------:R-:W-:Y:S05]  /*3180*/  @P2 BRA `(.L_x_90) ;  /* 0x00000000000c2947 */ /* 0x000fea0003800000 */
[----:B--2---:R-:W3:Y:S02]  /*3190*/  LDG.E.U8 R157, desc[UR36][R166.64+0x30] ;  /* 0x00003024a69d7981 */ /* 0x004ee4000c1e1100 */
[----:B---3--:R-:W-:-:S05]  /*31a0*/  PRMT R89, R157, 0x8880, RZ ;  /* 0x000088809d597816 */ /* 0x008fca00000000ff */
[----:B------:R-:W-:-:S07]  /*31b0*/  IMAD R22, R89, R156, RZ ;  /* 0x0000009c59167224 */ /* 0x000fce00078e02ff */
.L_x_90:
[----:B------:R-:W-:Y:S05]  /*31c0*/  BSYNC B1 ;  /* 0x0000000000017941 */ /* 0x000fea0003800000 */
.L_x_89:
        /* <DEDUP_REMOVED lines=11> */
.L_x_92:
[----:B------:R-:W-:Y:S05]  /*3280*/  BSYNC B1 ;  /* 0x0000000000017941 */ /* 0x000fea0003800000 */
.L_x_91:
[----:B------:R-:W-:Y:S01]  /*3290*/  @!P4 IMAD R115, R115, R155, R22 ;  /* 0x0000009b7373c224 */ /* 0x000fe200078e0216 */
[----:B------:R-:W-:Y:S04]  /*32a0*/  BSSY B1, `(.L_x_93) ;  /* 0x0000006000017945 */ /* 0x000fe80003800000 */
[----:B------:R0:W-:Y:S01]  /*32b0*/  @!P4 STG.E.U8 desc[UR36][R8.64+0x31], R115 ;  /* 0x000031730800c986 */ /* 0x0001e2000c101124 */
[----:B------:R-:W-:Y:S05]  /*32c0*/  @P3 BRA `(.L_x_94) ;  /* 0x00000000000c3947 */ /* 0x000fea0003800000 */
[----:B--2---:R-:W3:Y:S02]  /*32d0*/  LDG.E.U8 R157, desc[UR36][R162.64+0x38] ;  /* 0x00003824a29d7981 */ /* 0x004ee4000c1e1100 */
[----:B---3--:R-:W-:-:S05]  /*32e0*/  PRMT R89, R157, 0x8880, RZ ;  /* 0x000088809d597816 */ /* 0x008fca00000000ff */
[----:B------:R-:W-:-:S07]  /*32f0*/  IMAD R22, R89, R156, RZ ;  /* 0x0000009c59167224 */ /* 0x000fce00078e02ff */
.L_x_94:
[----:B------:R-:W-:Y:S05]  /*3300*/  BSYNC B1 ;  /* 0x0000000000017941 */ /* 0x000fea0003800000 */
.L_x_93:
[----:B---3--:R-:W-:Y:S01]  /*3310*/  @!P3 IMAD R89, R116, R155, R22 ;  /* 0x0000009b7459b224 */ /* 0x008fe200078e0216 */
[----:B------:R-:W-:Y:S04]  /*3320*/  BSSY B1, `(.L_x_95) ;  /* 0x0000006000017945 */ /* 0x000fe80003800000 */
[----:B------:R3:W-:Y:S01]  /*3330*/  @!P3 STG.E.U8 desc[UR36][R160.64+0x38], R89 ;  /* 0x00003859a000b986 */ /* 0x0007e2000c101124 */
[----:B------:R-:W-:Y:S05]  /*3340*/  @P5 BRA `(.L_x_96) ;  /* 0x00000000000c5947 */ /* 0x000fea0003800000 */
[----:B--2---:R-:W3:Y:S02]  /*3350*/  LDG.E.U8 R157, desc[UR36][R162.64+0x39] ;  /* 0x00003924a29d7981 */ /* 0x004ee4000c1e1100 */
[----:B---3--:R-:W-:-:S05]  /*3360*/  PRMT R89, R157, 0x8880, RZ ;  /* 0x000088809d597816 */ /* 0x008fca00000000ff */
[----:B------:R-:W-:-:S07]  /*3370*/  IMAD R22, R89, R156, RZ ;  /* 0x0000009c59167224 */ /* 0x000fce00078e02ff */
.L_x_96:
[----:B------:R-:W-:Y:S05]  /*3380*/  BSYNC B1 ;  /* 0x0000000000017941 */ /* 0x000fea0003800000 */
.L_x_95:
[----:B------:R-:W-:Y:S01]  /*3390*/  @!P5 IMAD R117, R117, R155, R22 ;  /* 0x0000009b7575d224 */ /* 0x000fe200078e0216 */
[----:B------:R-:W-:Y:S04]  /*33a0*/  BSSY B1, `(.L_x_97) ;  /* 0x0000006000017945 */ /* 0x000fe80003800000 */
[----:B------:R0:W-:Y:S01]  /*33b0*/  @!P5 STG.E.U8 desc[UR36][R160.64+0x39], R117 ;  /* 0x00003975a000d986 */ /* 0x0001e2000c101124 */
[----:B------:R-:W-:Y:S05]  /*33c0*/  @P2 BRA `(.L_x_98) ;  /* 0x00000000000c2947 */ /* 0x000fea0003800000 */
[----:B--2---:R-:W3:Y:S02]  /*33d0*/  LDG.E.U8 R157, desc[UR36][R166.64+0x38] ;  /* 0x00003824a69d7981 */ /* 0x004ee4000c1e1100 */
[----:B---3--:R-:W-:-:S05]  /*33e0*/  PRMT R89, R157, 0x8880, RZ ;  /* 0x000088809d597816 */ /* 0x008fca00000000ff */
[----:B------:R-:W-:-:S07]  /*33f0*/  IMAD R22, R89, R156, RZ ;  /* 0x0000009c59167224 */ /* 0x000fce00078e02ff */
.L_x_98:
[----:B------:R-:W-:Y:S05]  /*3400*/  BSYNC B1 ;  /* 0x0000000000017941 */ /* 0x000fea0003800000 */
.L_x_97:
        /* <DEDUP_REMOVED lines=11> */
.L_x_100:
[----:B------:R-:W-:Y:S05]  /*34c0*/  BSYNC B1 ;  /* 0x0000000000017941 */ /* 0x000fea0003800000 */
.L_x_99:
[----:B------:R-:W-:Y:S01]  /*34d0*/  @!P4 IMAD R119, R119, R155, R22 ;  /* 0x0000009b7777c224 */ /* 0x000fe200078e0216 */
[----:B------:R-:W-:Y:S04]  /*34e0*/  BSSY B1, `(.L_x_101) ;  /* 0x0000006000017945 */ /* 0x000fe80003800000 */
[----:B------:R0:W-:Y:S01]  /*34f0*/  @!P4 STG.E.U8 desc[UR36][R8.64+0x39], R119 ;  /* 0x000039770800c986 */ /* 0x0001e2000c101124 */
[----:B------:R-:W-:Y:S05]  /*3500*/  @P3 BRA `(.L_x_102) ;  /* 0x00000000000c3947 */ /* 0x000fea0003800000 */
[----:B--2---:R-:W3:Y:S02]  /*3510*/  LDG.E.U8 R157, desc[UR36][R162.64+0x40] ;  /* 0x00004024a29d7981 */ /* 0x004ee4000c1e1100 */
[----:B---3--:R-:W-:-:S05]  /*3520*/  PRMT R89, R157, 0x8880, RZ ;  /* 0x000088809d597816 */ /* 0x008fca00000000ff */
[----:B------:R-:W-:-:S07]  /*3530*/  IMAD R22, R89, R156, RZ ;  /* 0x0000009c59167224 */ /* 0x000fce00078e02ff */
.L_x_102:
[----:B------:R-:W-:Y:S05]  /*3540*/  BSYNC B1 ;  /* 0x0000000000017941 */ /* 0x000fea0003800000 */
.L_x_101:
[----:B---3--:R-:W-:Y:S01]  /*3550*/  @!P3 IMAD R89, R120, R155, R22 ;  /* 0x0000009b7859b224 */ /* 0x008fe200078e0216 */
[----:B------:R-:W-:Y:S04]  /*3560*/  BSSY B1, `(.L_x_103) ;  /* 0x0000006000017945 */ /* 0x000fe80003800000 */
[----:B------:R3:W-:Y:S01]  /*3570*/  @!P3 STG.E.U8 desc[UR36][R160.64+0x40], R89 ;  /* 0x00004059a000b986 */ /* 0x0007e2000c101124 */
[----:B------:R-:W-:Y:S05]  /*3580*/  @P5 BRA `(.L_x_104) ;  /* 0x00000000000c5947 */ /* 0x000fea0003800000 */
[----:B--2---:R-:W3:Y:S02]  /*3590*/  LDG.E.U8 R157, desc[UR36][R162.64+0x41] ;  /* 0x00004124a29d7981 */ /* 0x004ee4000c1e1100 */
[----:B---3--:R-:W-:-:S05]  /*35a0*/  PRMT R89, R157, 0x8880, RZ ;  /* 0x000088809d597816 */ /* 0x008fca00000000ff */
[----:B------:R-:W-:-:S07]  /*35b0*/  IMAD R22, R89, R156, RZ ;  /* 0x0000009c59167224 */ /* 0x000fce00078e02ff */
.L_x_104:
[----:B------:R-:W-:Y:S05]  /*35c0*/  BSYNC B1 ;  /* 0x0000000000017941 */ /* 0x000fea0003800000 */
.L_x_103:
[----:B------:R-:W-:Y:S01]  /*35d0*/  @!P5 IMAD R121, R121, R155, R22 ;  /* 0x0000009b7979d224 */ /* 0x000fe200078e0216 */
[----:B------:R-:W-:Y:S04]  /*35e0*/  BSSY B1, `(.L_x_105) ;  /* 0x0000006000017945 */ /* 0x000fe80003800000 */
[----:B------:R0:W-:Y:S01]  /*35f0*/  @!P5 STG.E.U8 desc[UR36][R160.64+0x41], R121 ;  /* 0x00004179a000d986 */ /* 0x0001e2000c101124 */
[----:B------:R-:W-:Y:S05]  /*3600*/  @P2 BRA `(.L_x_106) ;  /* 0x00000000000c2947 */ /* 0x000fea0003800000 */
[----:B--2---:R-:W3:Y:S02]  /*3610*/  LDG.E.U8 R157, desc[UR36][R166.64+0x40] ;  /* 0x00004024a69d7981 */ /* 0x004ee4000c1e1100 */
[----:B---3--:R-:W-:-:S05]  /*3620*/  PRMT R89, R157, 0x8880, RZ ;  /* 0x000088809d597816 */ /* 0x008fca00000000ff */
[----:B------:R-:W-:-:S07]  /*3630*/  IMAD R22, R89, R156, RZ ;  /* 0x0000009c59167224 */ /* 0x000fce00078e02ff */
.L_x_106:
[----:B------:R-:W-:Y:S05]  /*3640*/  BSYNC B1 ;  /* 0x0000000000017941 */ /* 0x000fea0003800000 */
.L_x_105:
        /* <DEDUP_REMOVED lines=11> */
.L_x_108:
[----:B------:R-:W-:Y:S05]  /*3700*/  BSYNC B1 ;  /* 0x0000000000017941 */ /* 0x000fea0003800000 */
.L_x_107:
[----:B------:R-:W-:Y:S01]  /*3710*/  @!P4 IMAD R123, R123, R155, R22 ;  /* 0x0000009b7b7bc224 */ /* 0x000fe200078e0216 */
[----:B------:R-:W-:Y:S04]  /*3720*/  BSSY B1, `(.L_x_109) ;  /* 0x0000006000017945 */ /* 0x000fe80003800000 */
[----:B------:R0:W-:Y:S01]  /*3730*/  @!P4 STG.E.U8 desc[UR36][R8.64+0x41], R123 ;  /* 0x0000417b0800c986 */ /* 0x0001e2000c101124 */
[----:B------:R-:W-:Y:S05]  /*3740*/  @P3 BRA `(.L_x_110) ;  /* 0x00000000000c3947 */ /* 0x000fea0003800000 */
[----:B--2---:R-:W3:Y:S02]  /*3750*/  LDG.E.U8 R157, desc[UR36][R162.64+0x48] ;  /* 0x00004824a29d7981 */ /* 0x004ee4000c1e1100 */
[----:B---3--:R-:W-:-:S05]  /*3760*/  PRMT R89, R157, 0x8880, RZ ;  /* 0x000088809d597816 */ /* 0x008fca00000000ff */
[----:B------:R-:W-:-:S07]  /*3770*/  IMAD R22, R89, R156, RZ ;  /* 0x0000009c59167224 */ /* 0x000fce00078e02ff */
.L_x_110:
[----:B------:R-:W-:Y:S05]  /*3780*/  BSYNC B1 ;  /* 0x0000000000017941 */ /* 0x000fea0003800000 */
.L_x_109:
[----:B---3--:R-:W-:Y:S01]  /*3790*/  @!P3 IMAD R89, R124, R155, R22 ;  /* 0x0000009b7c59b224 */ /* 0x008fe200078e0216 */
[----:B------:R-:W-:Y:S04]  /*37a0*/  BSSY B1, `(.L_x_111) ;  /* 0x0000006000017945 */ /* 0x000fe80003800000 */
[----:B------:R3:W-:Y:S01]  /*37b0*/  @!P3 STG.E.U8 desc[UR36][R160.64+0x48], R89 ;  /* 0x00004859a000b986 */ /* 0x0007e2000c101124 */
[----:B------:R-:W-:Y:S05]  /*37c0*/  @P5 BRA `(.L_x_112) ;  /* 0x00000000000c5947 */ /* 0x000fea0003800000 */
[----:B--2---:R-:W3:Y:S02]  /*37d0*/  LDG.E.U8 R157, desc[UR36][R162.64+0x49] ;  /* 0x00004924a29d7981 */ /* 0x004ee4000c1e1100 */
[----:B---3--:R-:W-:-:S05]  /*37e0*/  PRMT R89, R157, 0x8880, RZ ;  /* 0x000088809d597816 */ /* 0x008fca00000000ff */
[----:B------:R-:W-:-:S07]  /*37f0*/  IMAD R22, R89, R156, RZ ;  /* 0x0000009c59167224 */ /* 0x000fce00078e02ff */
.L_x_112:
[----:B------:R-:W-:Y:S05]  /*3800*/  BSYNC B1 ;  /* 0x0000000000017941 */ /* 0x000fea0003800000 */
.L_x_111:
[----:B------:R-:W-:Y:S01]  /*3810*/  @!P5 IMAD R125, R125, R155, R22 ;  /* 0x0000009b7d7dd224 */ /* 0x000fe200078e0216 */
[----:B------:R-:W-:Y:S04]  /*3820*/  BSSY B1, `(.L_x_113) ;  /* 0x0000006000017945 */ /* 0x000fe80003800000 */
[----:B------:R0:W-:Y:S01]  /*3830*/  @!P5 STG.E.U8 desc[UR36][R160.64+0x49], R125 ;  /* 0x0000497da000d986 */ /* 0x0001e2000c101124 */
[----:B------:R-:W-:Y:S05]  /*3840*/  @P2 BRA `(.L_x_114) ;  /* 0x00000000000c2947 */ /* 0x000fea0003800000 */
[----:B--2---:R-:W3:Y:S02]  /*3850*/  LDG.E.U8 R157, desc[UR36][R166.64+0x48] ;  /* 0x00004824a69d7981 */ /* 0x004ee4000c1e1100 */
[----:B---3--:R-:W-:-:S05]  /*3860*/  PRMT R89, R157, 0x8880, RZ ;  /* 0x000088809d597816 */ /* 0x008fca00000000ff */
[----:B------:R-:W-:-:S07]  /*3870*/  IMAD R22, R89, R156, RZ ;  /* 0x0000009c59167224 */ /* 0x000fce00078e02ff */
.L_x_114:
[----:B------:R-:W-:Y:S05]  /*3880*/  BSYNC B1 ;  /* 0x0000000000017941 */ /* 0x000fea0003800000 */
.L_x_113:
        /* <DEDUP_REMOVED lines=11> */
.L_x_116:
[----:B------:R-:W-:Y:S05]  /*3940*/  BSYNC B1 ;  /* 0x0000000000017941 */ /* 0x000fea0003800000 */
.L_x_115:
[----:B------:R-:W-:Y:S01]  /*3950*/  @!P4 IMAD R127, R127, R155, R22 ;  /* 0x0000009b7f7fc224 */ /* 0x000fe200078e0216 */
[----:B------:R-:W-:Y:S04]  /*3960*/  BSSY B1, `(.L_x_117) ;  /* 0x0000006000017945 */ /* 0x000fe80003800000 */
[----:B------:R0:W-:Y:S01]  /*3970*/  @!P4 STG.E.U8 desc[UR36][R8.64+0x49], R127 ;  /* 0x0000497f0800c986 */ /* 0x0001e2000c101124 */
[----:B------:R-:W-:Y:S05]  /*3980*/  @P3 BRA `(.L_x_118) ;  /* 0x00000000000c3947 */ /* 0x000fea0003800000 */
[----:B--2---:R-:W3:Y:S02]  /*3990*/  LDG.E.U8 R157, desc[UR36][R162.64+0x50] ;  /* 0x00005024a29d7981 */ /* 0x004ee4000c1e1100 */
[----:B---3--:R-:W-:-:S05]  /*39a0*/  PRMT R89, R157, 0x8880, RZ ;  /* 0x000088809d597816 */ /* 0x008fca00000000ff */
[----:B------:R-:W-:-:S07]  /*39b0*/  IMAD R22, R89, R156, RZ ;  /* 0x0000009c59167224 */ /* 0x000fce00078e02ff */
.L_x_118:
[----:B------:R-:W-:Y:S05]  /*39c0*/  BSYNC B1 ;  /* 0x0000000000017941 */ /* 0x000fea0003800000 */
.L_x_117:
[----:B---3--:R-:W-:Y:S01]  /*39d0*/  @!P3 IMAD R89, R128, R155, R22 ;  /* 0x0000009b8059b224 */ /* 0x008fe200078e0216 */
[----:B------:R-:W-:Y:S04]  /*39e0*/  BSSY B1, `(.L_x_119) ;  /* 0x0000006000017945 */ /* 0x000fe80003800000 */
[----:B------:R3:W-:Y:S01]  /*39f0*/  @!P3 STG.E.U8 desc[UR36][R160.64+0x50], R89 ;  /* 0x00005059a000b986 */ /* 0x0007e2000c101124 */
[----:B------:R-:W-:Y:S05]  /*3a00*/  @P5 BRA `(.L_x_120) ;  /* 0x00000000000c5947 */ /* 0x000fea0003800000 */
[----:B--2---:R-:W3:Y:S02]  /*3a10*/  LDG.E.U8 R157, desc[UR36][R162.64+0x51] ;  /* 0x00005124a29d7981 */ /* 0x004ee4000c1e1100 */
[----:B---3--:R-:W-:-:S05]  /*3a20*/  PRMT R89, R157, 0x8880, RZ ;  /* 0x000088809d597816 */ /* 0x008fca00000000ff */
[----:B------:R-:W-:-:S07]  /*3a30*/  IMAD R22, R89, R156, RZ ;  /* 0x0000009c59167224 */ /* 0x000fce00078e02ff */
.L_x_120:
[----:B------:R-:W-:Y:S05]  /*3a40*/  BSYNC B1 ;  /* 0x0000000000017941 */ /* 0x000fea0003800000 */
.L_x_119:
[----:B------:R-:W-:Y:S01]  /*3a50*/  @!P5 IMAD R129, R129, R155, R22 ;  /* 0x0000009b8181d224 */ /* 0x000fe200078e0216 */
[----:B------:R-:W-:Y:S04]  /*3a60*/  BSSY B1, `(.L_x_121) ;  /* 0x0000006000017945 */ /* 0x000fe80003800000 */
[----:B------:R0:W-:Y:S01]  /*3a70*/  @!P5 STG.E.U8 desc[UR36][R160.64+0x51], R129 ;  /* 0x00005181a000d986 */ /* 0x0001e2000c101124 */
[----:B------:R-:W-:Y:S05]  /*3a80*/  @P2 BRA `(.L_x_122) ;  /* 0x00000000000c2947 */ /* 0x000fea0003800000 */
[----:B--2---:R-:W3:Y:S02]  /*3a90*/  LDG.E.U8 R157, desc[UR36][R166.64+0x50] ;  /* 0x00005024a69d7981 */ /* 0x004ee4000c1e1100 */
[----:B---3--:R-:W-:-:S05]  /*3aa0*/  PRMT R89, R157, 0x8880, RZ ;  /* 0x000088809d597816 */ /* 0x008fca00000000ff */
[----:B------:R-:W-:-:S07]  /*3ab0*/  IMAD R22, R89, R156, RZ ;  /* 0x0000009c59167224 */ /* 0x000fce00078e02ff */
.L_x_122:
[----:B------:R-:W-:Y:S05]  /*3ac0*/  BSYNC B1 ;  /* 0x0000000000017941 */ /* 0x000fea0003800000 */
.L_x_121:
        /* <DEDUP_REMOVED lines=11> */
.L_x_124:
[----:B------:R-:W-:Y:S05]  /*3b80*/  BSYNC B1 ;  /* 0x0000000000017941 */ /* 0x000fea0003800000 */
.L_x_123:
[----:B------:R-:W-:Y:S01]  /*3b90*/  @!P4 IMAD R131, R131, R155, R22 ;  /* 0x0000009b8383c224 */ /* 0x000fe200078e0216 */
[----:B------:R-:W-:Y:S04]  /*3ba0*/  BSSY B1, `(.L_x_125) ;  /* 0x0000006000017945 */ /* 0x000fe80003800000 */
[----:B------:R0:W-:Y:S01]  /*3bb0*/  @!P4 STG.E.U8 desc[UR36][R8.64+0x51], R131 ;  /* 0x000051830800c986 */ /* 0x0001e2000c101124 */
[----:B------:R-:W-:Y:S05]  /*3bc0*/  @P3 BRA `(.L_x_126) ;  /* 0x00000000000c3947 */ /* 0x000fea0003800000 */
[----:B--2---:R-:W3:Y:S02]  /*3bd0*/  LDG.E.U8 R157, desc[UR36][R162.64+0x58] ;  /* 0x00005824a29d7981 */ /* 0x004ee4000c1e1100 */
[----:B---3--:R-:W-:-:S05]  /*3be0*/  PRMT R89, R157, 0x8880, RZ ;  /* 0x000088809d597816 */ /* 0x008fca00000000ff */
[----:B------:R-:W-:-:S07]  /*3bf0*/  IMAD R22, R89, R156, RZ ;  /* 0x0000009c59167224 */ /* 0x000fce00078e02ff */
.L_x_126:
[----:B------:R-:W-:Y:S05]  /*3c00*/  BSYNC B1 ;  /* 0x0000000000017941 */ /* 0x000fea0003800000 */
.L_x_125:
[----:B---3--:R-:W-:Y:S01]  /*3c10*/  @!P3 IMAD R89, R132, R155, R22 ;  /* 0x0000009b8459b224 */ /* 0x008fe200078e0216 */
[----:B------:R-:W-:Y:S04]  /*3c20*/  BSSY B1, `(.L_x_127) ;  /* 0x0000006000017945 */ /* 0x000fe80003800000 */
[----:B------:R3:W-:Y:S01]  /*3c30*/  @!P3 STG.E.U8 desc[UR36][R160.64+0x58], R89 ;  /* 0x00005859a000b986 */ /* 0x0007e2000c101124 */
[----:B------:R-:W-:Y:S05]  /*3c40*/  @P5 BRA `(.L_x_128) ;  /* 0x00000000000c5947 */ /* 0x000fea0003800000 */
[----:B--2---:R-:W3:Y:S02]  /*3c50*/  LDG.E.U8 R157, desc[UR36][R162.64+0x59] ;  /* 0x00005924a29d7981 */ /* 0x004ee4000c1e1100 */
[----:B---3--:R-:W-:-:S05]  /*3c60*/  PRMT R89, R157, 0x8880, RZ ;  /* 0x000088809d597816 */ /* 0x008fca00000000ff */
[----:B------:R-:W-:-:S07]  /*3c70*/  IMAD R22, R89, R156, RZ ;  /* 0x0000009c59167224 */ /* 0x000fce00078e02ff */
.L_x_128:
[----:B------:R-:W-:Y:S05]  /*3c80*/  BSYNC B1 ;  /* 0x0000000000017941 */ /* 0x000fea0003800000 */
.L_x_127:
[----:B------:R-:W-:Y:S01]  /*3c90*/  @!P5 IMAD R133, R133, R155, R22 ;  /* 0x0000009b8585d224 */ /* 0x000fe200078e0216 */
[----:B------:R-:W-:Y:S04]  /*3ca0*/  BSSY B1, `(.L_x_129) ;  /* 0x0000006000017945 */ /* 0x000fe80003800000 */
[----:B------:R0:W-:Y:S01]  /*3cb0*/  @!P5 STG.E.U8 desc[UR36][R160.64+0x59], R133 ;  /* 0x00005985a000d986 */ /* 0x0001e2000c101124 */
[----:B------:R-:W-:Y:S05]  /*3cc0*/  @P2 BRA `(.L_x_130) ;  /* 0x00000000000c2947 */ /* 0x000fea0003800000 */
[----:B--2---:R-:W3:Y:S02]  /*3cd0*/  LDG.E.U8 R157, desc[UR36][R166.64+0x58] ;  /* 0x00005824a69d7981 */ /* 0x004ee4000c1e1100 */
[----:B---3--:R-:W-:-:S05]  /*3ce0*/  PRMT R89, R157, 0x8880, RZ ;  /* 0x000088809d597816 */ /* 0x008fca00000000ff */
[----:B------:R-:W-:-:S07]  /*3cf0*/  IMAD R22, R89, R156, RZ ;  /* 0x0000009c59167224 */ /* 0x000fce00078e02ff */
.L_x_130:
[----:B------:R-:W-:Y:S05]  /*3d00*/  BSYNC B1 ;  /* 0x0000000000017941 */ /* 0x000fea0003800000 */
.L_x_129:
        /* <DEDUP_REMOVED lines=11> */
.L_x_132:
[----:B------:R-:W-:Y:S05]  /*3dc0*/  BSYNC B1 ;  /* 0x0000000000017941 */ /* 0x000fea0003800000 */
.L_x_131:
[----:B------:R-:W-:Y:S01]  /*3dd0*/  @!P4 IMAD R135, R135, R155, R22 ;  /* 0x0000009b8787c224 */ /* 0x000fe200078e0216 */
[----:B------:R-:W-:Y:S04]  /*3de0*/  BSSY B1, `(.L_x_133) ;  /* 0x0000006000017945 */ /* 0x000fe80003800000 */
[----:B------:R0:W-:Y:S01]  /*3df0*/  @!P4 STG.E.U8 desc[UR36][R8.64+0x59], R135 ;  /* 0x000059870800c986 */ /* 0x0001e2000c101124 */
[----:B------:R-:W-:Y:S05]  /*3e00*/  @P3 BRA `(.L_x_134) ;  /* 0x00000000000c3947 */ /* 0x000fea0003800000 */
[----:B--2---:R-:W3:Y:S02]  /*3e10*/  LDG.E.U8 R157, desc[UR36][R162.64+0x60] ;  /* 0x00006024a29d7981 */ /* 0x004ee4000c1e1100 */
[----:B---3--:R-:W-:-:S05]  /*3e20*/  PRMT R89, R157, 0x8880, RZ ;  /* 0x000088809d597816 */ /* 0x008fca00000000ff */
[----:B------:R-:W-:-:S07]  /*3e30*/  IMAD R22, R89, R156, RZ ;  /* 0x0000009c59167224 */ /* 0x000fce00078e02ff */
.L_x_134:
[----:B------:R-:W-:Y:S05]  /*3e40*/  BSYNC B1 ;  /* 0x0000000000017941 */ /* 0x000fea0003800000 */
.L_x_133:
[----:B---3--:R-:W-:Y:S01]  /*3e50*/  @!P3 IMAD R89, R136, R155, R22 ;  /* 0x0000009b8859b224 */ /* 0x008fe200078e0216 */
[----:B------:R-:W-:Y:S04]  /*3e60*/  BSSY B1, `(.L_x_135) ;  /* 0x0000006000017945 */ /* 0x000fe80003800000 */
[----:B------:R3:W-:Y:S01]  /*3e70*/  @!P3 STG.E.U8 desc[UR36][R160.64+0x60], R89 ;  /* 0x00006059a000b986 */ /* 0x0007e2000c101124 */
[----:B------:R-:W-:Y:S05]  /*3e80*/  @P5 BRA `(.L_x_136) ;  /* 0x00000000000c5947 */ /* 0x000fea0003800000 */
[----:B--2---:R-:W3:Y:S02]  /*3e90*/  LDG.E.U8 R157, desc[UR36][R162.64+0x61] ;  /* 0x00006124a29d7981 */ /* 0x004ee4000c1e1100 */
[----:B---3--:R-:W-:-:S05]  /*3ea0*/  PRMT R89, R157, 0x8880, RZ ;  /* 0x000088809d597816 */ /* 0x008fca00000000ff */
[----:B------:R-:W-:-:S07]  /*3eb0*/  IMAD R22, R89, R156, RZ ;  /* 0x0000009c59167224 */ /* 0x000fce00078e02ff */
.L_x_136:
[----:B------:R-:W-:Y:S05]  /*3ec0*/  BSYNC B1 ;  /* 0x0000000000017941 */ /* 0x000fea0003800000 */
.L_x_135:
[----:B------:R-:W-:Y:S01]  /*3ed0*/  @!P5 IMAD R137, R137, R155, R22 ;  /* 0x0000009b8989d224 */ /* 0x000fe200078e0216 */
[----:B------:R-:W-:Y:S04]  /*3ee0*/  BSSY B1, `(.L_x_137) ;  /* 0x0000006000017945 */ /* 0x000fe80003800000 */
[----:B------:R0:W-:Y:S01]  /*3ef0*/  @!P5 STG.E.U8 desc[UR36][R160.64+0x61], R137 ;  /* 0x00006189a000d986 */ /* 0x0001e2000c101124 */
[----:B------:R-:W-:Y:S05]  /*3f00*/  @P2 BRA `(.L_x_138) ;  /* 0x00000000000c2947 */ /* 0x000fea0003800000 */
[----:B--2---:R-:W3:Y:S02]  /*3f10*/  LDG.E.U8 R157, desc[UR36][R166.64+0x60] ;  /* 0x00006024a69d7981 */ /* 0x004ee4000c1e1100 */
[----:B---3--:R-:W-:-:S05]  /*3f20*/  PRMT R89, R157, 0x8880, RZ ;  /* 0x000088809d597816 */ /* 0x008fca00000000ff */
[----:B------:R-:W-:-:S07]  /*3f30*/  IMAD R22, R89, R156, RZ ;  /* 0x0000009c59167224 */ /* 0x000fce00078e02ff */
.L_x_138:
[----:B------:R-:W-:Y:S05]  /*3f40*/  BSYNC B1 ;  /* 0x0000000000017941 */ /* 0x000fea0003800000 */
.L_x_137:
        /* <DEDUP_REMOVED lines=11> */
.L_x_140:
[----:B------:R-:W-:Y:S05]  /*4000*/  BSYNC B1 ;  /* 0x0000000000017941 */ /* 0x000fea0003800000 */
.L_x_139:
[----:B------:R-:W-:Y:S01]  /*4010*/  @!P4 IMAD R139, R139, R155, R22 ;  /* 0x0000009b8b8bc224 */ /* 0x000fe200078e0216 */
[----:B------:R-:W-:Y:S04]  /*4020*/  BSSY B1, `(.L_x_141) ;  /* 0x0000006000017945 */ /* 0x000fe80003800000 */
[----:B------:R0:W-:Y:S01]  /*4030*/  @!P4 STG.E.U8 desc[UR36][R8.64+0x61], R139 ;  /* 0x0000618b0800c986 */ /* 0x0001e2000c101124 */
[----:B------:R-:W-:Y:S05]  /*4040*/  @P3 BRA `(.L_x_142) ;  /* 0x00000000000c3947 */ /* 0x000fea0003800000 */
[----:B--2---:R-:W3:Y:S02]  /*4050*/  LDG.E.U8 R157, desc[UR36][R162.64+0x68] ;  /* 0x00006824a29d7981 */ /* 0x004ee4000c1e1100 */
[----:B---3--:R-:W-:-:S05]  /*4060*/  PRMT R89, R157, 0x8880, RZ ;  /* 0x000088809d597816 */ /* 0x008fca00000000ff */
[----:B------:R-:W-:-:S07]  /*4070*/  IMAD R22, R89, R156, RZ ;  /* 0x0000009c59167224 */ /* 0x000fce00078e02ff */
.L_x_142:
[----:B------:R-:W-:Y:S05]  /*4080*/  BSYNC B1 ;  /* 0x0000000000017941 */ /* 0x000fea0003800000 */
.L_x_141:
[----:B---3--:R-:W-:Y:S01]  /*4090*/  @!P3 IMAD R89, R140, R155, R22 ;  /* 0x0000009b8c59b224 */ /* 0x008fe200078e0216 */
[----:B------:R-:W-:Y:S04]  /*40a0*/  BSSY B1, `(.L_x_143) ;  /* 0x0000006000017945 */ /* 0x000fe80003800000 */
[----:B------:R3:W-:Y:S01]  /*40b0*/  @!P3 STG.E.U8 desc[UR36][R160.64+0x68], R89 ;  /* 0x00006859a000b986 */ /* 0x0007e2000c101124 */
[----:B------:R-:W-:Y:S05]  /*40c0*/  @P5 BRA `(.L_x_144) ;  /* 0x00000000000c5947 */ /* 0x000fea0003800000 */
[----:B--2---:R-:W3:Y:S02]  /*40d0*/  LDG.E.U8 R157, desc[UR36][R162.64+0x69] ;  /* 0x00006924a29d7981 */ /* 0x004ee4000c1e1100 */
[----:B---3--:R-:W-:-:S05]  /*40e0*/  PRMT R89, R157, 0x8880, RZ ;  /* 0x000088809d597816 */ /* 0x008fca00000000ff */
[----:B------:R-:W-:-:S07]  /*40f0*/  IMAD R22, R89, R156, RZ ;  /* 0x0000009c59167224 */ /* 0x000fce00078e02ff */
.L_x_144:
[----:B------:R-:W-:Y:S05]  /*4100*/  BSYNC B1 ;  /* 0x0000000000017941 */ /* 0x000fea0003800000 */
.L_x_143:
[----:B------:R-:W-:Y:S01]  /*4110*/  @!P5 IMAD R141, R141, R155, R22 ;  /* 0x0000009b8d8dd224 */ /* 0x000fe200078e0216 */
[----:B------:R-:W-:Y:S04]  /*4120*/  BSSY B1, `(.L_x_145) ;  /* 0x0000006000017945 */ /* 0x000fe80003800000 */
[----:B------:R0:W-:Y:S01]  /*4130*/  @!P5 STG.E.U8 desc[UR36][R160.64+0x69], R141 ;  /* 0x0000698da000d986 */ /* 0x0001e2000c101124 */
[----:B------:R-:W-:Y:S05]  /*4140*/  @P2 BRA `(.L_x_146) ;  /* 0x00000000000c2947 */ /* 0x000fea0003800000 */
[----:B--2---:R-:W3:Y:S02]  /*4150*/  LDG.E.U8 R157, desc[UR36][R166.64+0x68] ;  /* 0x00006824a69d7981 */ /* 0x004ee4000c1e1100 */
[----:B---3--:R-:W-:-:S05]  /*4160*/  PRMT R89, R157, 0x8880, RZ ;  /* 0x000088809d597816 */ /* 0x008fca00000000ff */
[----:B------:R-:W-:-:S07]  /*4170*/  IMAD R22, R89, R156, RZ ;  /* 0x0000009c59167224 */ /* 0x000fce00078e02ff */
.L_x_146:
[----:B------:R-:W-:Y:S05]  /*4180*/  BSYNC B1 ;  /* 0x0000000000017941 */ /* 0x000fea0003800000 */
.L_x_145:
        /* <DEDUP_REMOVED lines=11> */
.L_x_148:
[----:B------:R-:W-:Y:S05]  /*4240*/  BSYNC B1 ;  /* 0x0000000000017941 */ /* 0x000fea0003800000 */
.L_x_147:
[----:B------:R-:W-:Y:S01]  /*4250*/  @!P4 IMAD R143, R143, R155, R22 ;  /* 0x0000009b8f8fc224 */ /* 0x000fe200078e0216 */
[----:B------:R-:W-:Y:S04]  /*4260*/  BSSY B1, `(.L_x_149) ;  /* 0x0000006000017945 */ /* 0x000fe80003800000 */
[----:B------:R0:W-:Y:S01]  /*4270*/  @!P4 STG.E.U8 desc[UR36][R8.64+0x69], R143 ;  /* 0x0000698f0800c986 */ /* 0x0001e2000c101124 */
[----:B------:R-:W-:Y:S05]  /*4280*/  @P3 BRA `(.L_x_150) ;  /* 0x00000000000c3947 */ /* 0x000fea0003800000 */
[----:B--2---:R-:W3:Y:S02]  /*4290*/  LDG.E.U8 R157, desc[UR36][R162.64+0x70] ;  /* 0x00007024a29d7981 */ /* 0x004ee4000c1e1100 */
[----:B---3--:R-:W-:-:S05]  /*42a0*/  PRMT R89, R157, 0x8880, RZ ;  /* 0x000088809d597816 */ /* 0x008fca00000000ff */
[----:B------:R-:W-:-:S07]  /*42b0*/  IMAD R22, R89, R156, RZ ;  /* 0x0000009c59167224 */ /* 0x000fce00078e02ff */
.L_x_150:
[----:B------:R-:W-:Y:S05]  /*42c0*/  BSYNC B1 ;  /* 0x0000000000017941 */ /* 0x000fea0003800000 */
.L_x_149:
[----:B---3--:R-:W-:Y:S01]  /*42d0*/  @!P3 IMAD R89, R144, R155, R22 ;  /* 0x0000009b9059b224 */ /* 0x008fe200078e0216 */
[----:B------:R-:W-:Y:S04]  /*42e0*/  BSSY B1, `(.L_x_151) ;  /* 0x0000006000017945 */ /* 0x000fe80003800000 */
[----:B------:R3:W-:Y:S01]  /*42f0*/  @!P3 STG.E.U8 desc[UR36][R160.64+0x70], R89 ;  /* 0x00007059a000b986 */ /* 0x0007e2000c101124 */
[----:B------:R-:W-:Y:S05]  /*4300*/  @P5 BRA `(.L_x_152) ;  /* 0x00000000000c5947 */ /* 0x000fea0003800000 */
[----:B--2---:R-:W3:Y:S02]  /*4310*/  LDG.E.U8 R157, desc[UR36][R162.64+0x71] ;  /* 0x00007124a29d7981 */ /* 0x004ee4000c1e1100 */
[----:B---3--:R-:W-:-:S05]  /*4320*/  PRMT R89, R157, 0x8880, RZ ;  /* 0x000088809d597816 */ /* 0x008fca00000000ff */
[----:B------:R-:W-:-:S07]  /*4330*/  IMAD R22, R89, R156, RZ ;  /* 0x0000009c59167224 */ /* 0x000fce00078e02ff */
.L_x_152:
[----:B------:R-:W-:Y:S05]  /*4340*/  BSYNC B1 ;  /* 0x0000000000017941 */ /* 0x000fea0003800000 */
.L_x_151:
[----:B------:R-:W-:Y:S01]  /*4350*/  @!P5 IMAD R145, R145, R155, R22 ;  /* 0x0000009b9191d224 */ /* 0x000fe200078e0216 */
[----:B------:R-:W-:Y:S04]  /*4360*/  BSSY B1, `(.L_x_153) ;  /* 0x0000006000017945 */ /* 0x000fe80003800000 */
[----:B------:R0:W-:Y:S01]  /*4370*/  @!P5 STG.E.U8 desc[UR36][R160.64+0x71], R145 ;  /* 0x00007191a000d986 */ /* 0x0001e2000c101124 */
[----:B------:R-:W-:Y:S05]  /*4380*/  @P2 BRA `(.L_x_154) ;  /* 0x00000000000c2947 */ /* 0x000fea0003800000 */
[----:B--2---:R-:W3:Y:S02]  /*4390*/  LDG.E.U8 R157, desc[UR36][R166.64+0x70] ;  /* 0x00007024a69d7981 */ /* 0x004ee4000c1e1100 */
[----:B---3--:R-:W-:-:S05]  /*43a0*/  PRMT R89, R157, 0x8880, RZ ;  /* 0x000088809d597816 */ /* 0x008fca00000000ff */
[----:B------:R-:W-:-:S07]  /*43b0*/  IMAD R22, R89, R156, RZ ;  /* 0x0000009c59167224 */ /* 0x000fce00078e02ff */
.L_x_154:
[----:B------:R-:W-:Y:S05]  /*43c0*/  BSYNC B1 ;  /* 0x0000000000017941 */ /* 0x000fea0003800000 */
.L_x_153:
[C---:B------:R-:W-:Y:S01]  /*43d0*/  ISETP.LT.OR P4, PT, R3.reuse, 0x72, !P1 ;  /* 0x000000720300780c */ /* 0x040fe20004f81670 */
[----:B---3--:R-:W-:Y:S01]  /*43e0*/  @!P2 IMAD R89, R146, R155, R22 ;  /* 0x0000009b9259a224 */ /* 0x008fe200078e0216 */
[----:B------:R-:W-:Y:S01]  /*43f0*/  BSSY B1, `(.L_x_155) ;  /* 0x000000b000017945 */ /* 0x000fe20003800000 */
[----:B------:R-:W-:Y:S02]  /*4400*/  ISETP.LT.OR P3, PT, R3, 0x79, !P0 ;  /* 0x000000790300780c */ /* 0x000fe40004761670 */
[----:B------:R-:W-:Y:S01]  /*4410*/  IADD3 R153, P5, R153, 0x80, RZ ;  /* 0x0000008099997810 */ /* 0x000fe20007fbe0ff */
[----:B------:R3:W-:Y:S01]  /*4420*/  @!P2 STG.E.U8 desc[UR36][R8.64+0x70], R89 ;  /* 0x000070590800a986 */ /* 0x0007e2000c101124 */
[C---:B------:R-:W-:Y:S02]  /*4430*/  ISETP.LT.OR P2, PT, R3.reuse, 0x79, !P1 ;  /* 0x000000790300780c */ /* 0x040fe40004f41670 */
[C---:B------:R-:W-:Y:S02]  /*4440*/  ISETP.LT.OR P0, PT, R3.reuse, 0x7a, !P0 ;  /* 0x0000007a0300780c */ /* 0x040fe40004701670 */
[----:B------:R-:W-:-:S02]  /*4450*/  ISETP.LT.OR P1, PT, R3, 0x7a, !P1 ;  /* 0x0000007a0300780c */ /* 0x000fc40004f21670 */
[----:B------:R-:W-:Y:S11]  /*4460*/  @P4 BRA `(.L_x_156) ;  /* 0x00000000000c4947 */ /* 0x000ff60003800000 */
[----:B--2---:R-:W3:Y:S02]  /*4470*/  LDG.E.U8 R157, desc[UR36][R166.64+0x71] ;  /* 0x00007124a69d7981 */ /* 0x004ee4000c1e1100 */
[----:B---3--:R-:W-:-:S05]  /*4480*/  PRMT R89, R157, 0x8880, RZ ;  /* 0x000088809d597816 */ /* 0x008fca00000000ff */
[----:B------:R-:W-:-:S07]  /*4490*/  IMAD R22, R89, R156, RZ ;  /* 0x0000009c59167224 */ /* 0x000fce00078e02ff */
.L_x_156:
[----:B------:R-:W-:Y:S05]  /*44a0*/  BSYNC B1 ;  /* 0x0000000000017941 */ /* 0x000fea0003800000 */
.L_x_155:
[----:B------:R-:W-:Y:S01]  /*44b0*/  @!P4 IMAD R147, R147, R155, R22 ;  /* 0x0000009b9393c224 */ /* 0x000fe200078e0216 */
[----:B------:R-:W-:Y:S04]  /*44c0*/  BSSY B1, `(.L_x_157) ;  /* 0x0000006000017945 */ /* 0x000fe80003800000 */
[----:B------:R0:W-:Y:S01]  /*44d0*/  @!P4 STG.E.U8 desc[UR36][R8.64+0x71], R147 ;  /* 0x000071930800c986 */ /* 0x0001e2000c101124 */
[----:B------:R-:W-:Y:S05]  /*44e0*/  @P3 BRA `(.L_x_158) ;  /* 0x00000000000c3947 */ /* 0x000fea0003800000 */
[----:B--2---:R-:W3:Y:S02]  /*44f0*/  LDG.E.U8 R157, desc[UR36][R162.64+0x78] ;  /* 0x00007824a29d7981 */ /* 0x004ee4000c1e1100 */
[----:B---3--:R-:W-:-:S05]  /*4500*/  PRMT R89, R157, 0x8880, RZ ;  /* 0x000088809d597816 */ /* 0x008fca00000000ff */
[----:B------:R-:W-:-:S07]  /*4510*/  IMAD R22, R89, R156, RZ ;  /* 0x0000009c59167224 */ /* 0x000fce00078e02ff */
.L_x_158:
[----:B------:R-:W-:Y:S05]  /*4520*/  BSYNC B1 ;  /* 0x0000000000017941 */ /* 0x000fea0003800000 */
.L_x_157:
[----:B---3--:R-:W-:Y:S01]  /*4530*/  @!P3 IMAD R89, R148, R155, R22 ;  /* 0x0000009b9459b224 */ /* 0x008fe200078e0216 */
[----:B------:R-:W-:Y:S01]  /*4540*/  BSSY B1, `(.L_x_159) ;  /* 0x0000007000017945 */ /* 0x000fe20003800000 */
[----:B----4-:R-:W-:-:S03]  /*4550*/  IMAD.X R91, RZ, RZ, R5, P5 ;  /* 0x000000ffff5b7224 */ /* 0x010fc600028e0605 */
[----:B------:R3:W-:Y:S01]  /*4560*/  @!P3 STG.E.U8 desc[UR36][R160.64+0x78], R89 ;  /* 0x00007859a000b986 */ /* 0x0007e2000c101124 */
[----:B------:R-:W-:Y:S05]  /*4570*/  @P0 BRA `(.L_x_160) ;  /* 0x00000000000c0947 */ /* 0x000fea0003800000 */
[----:B--2---:R-:W2:Y:S02]  /*4580*/  LDG.E.U8 R157, desc[UR36][R162.64+0x79] ;  /* 0x00007924a29d7981 */ /* 0x004ea4000c1e1100 */
[----:B--2---:R-:W-:-:S05]  /*4590*/  PRMT R5, R157, 0x8880, RZ ;  /* 0x000088809d057816 */ /* 0x004fca00000000ff */
[----:B------:R-:W-:-:S07]  /*45a0*/  IMAD R22, R5, R156, RZ ;  /* 0x0000009c05167224 */ /* 0x000fce00078e02ff */
.L_x_160:
[----:B------:R-:W-:Y:S05]  /*45b0*/  BSYNC B1 ;  /* 0x0000000000017941 */ /* 0x000fea0003800000 */
.L_x_159:
[----:B------:R-:W-:Y:S01]  /*45c0*/  @!P0 IMAD R149, R149, R155, R22 ;  /* 0x0000009b95958224 */ /* 0x000fe200078e0216 */
[----:B------:R-:W-:Y:S01]  /*45d0*/  BSSY B1, `(.L_x_161) ;  /* 0x0000007000017945 */ /* 0x000fe20003800000 */
[----:B------:R-:W-:-:S03]  /*45e0*/  IMAD R4, R91, R158, RZ ;  /* 0x0000009e5b047224 */ /* 0x000fc600078e02ff */
[----:B------:R4:W-:Y:S01]  /*45f0*/  @!P0 STG.E.U8 desc[UR36][R160.64+0x79], R149 ;  /* 0x00007995a0008986 */ /* 0x0009e2000c101124 */
[----:B------:R-:W-:Y:S05]  /*4600*/  @P2 BRA `(.L_x_162) ;  /* 0x00000000000c2947 */ /* 0x000fea0003800000 */
[----:B--2---:R-:W2:Y:S02]  /*4610*/  LDG.E.U8 R157, desc[UR36][R166.64+0x78] ;  /* 0x00007824a69d7981 */ /* 0x004ea4000c1e1100 */
[----:B--2---:R-:W-:-:S05]  /*4620*/  PRMT R5, R157, 0x8880, RZ ;  /* 0x000088809d057816 */ /* 0x004fca00000000ff */
[----:B------:R-:W-:-:S07]  /*4630*/  IMAD R22, R5, R156, RZ ;  /* 0x0000009c05167224 */ /* 0x000fce00078e02ff */
.L_x_162:
[----:B------:R-:W-:Y:S05]  /*4640*/  BSYNC B1 ;  /* 0x0000000000017941 */ /* 0x000fea0003800000 */
.L_x_161:
[----:B------:R-:W-:Y:S01]  /*4650*/  @!P2 IMAD R5, R150, R155, R22 ;  /* 0x0000009b9605a224 */ /* 0x000fe200078e0216 */
[----:B------:R-:W-:Y:S01]  /*4660*/  BSSY B1, `(.L_x_163) ;  /* 0x0000009000017945 */ /* 0x000fe20003800000 */
[C---:B---3--:R-:W-:Y:S02]  /*4670*/  IMAD R89, R153.reuse, R159, R4 ;  /* 0x0000009f99597224 */ /* 0x048fe400078e0204 */
[CC--:B------:R-:W-:Y:S01]  /*4680*/  IMAD.WIDE.U32 R164, R153.reuse, R158.reuse, R164 ;  /* 0x0000009e99a47225 */ /* 0x0c0fe200078e00a4 */
[----:B------:R3:W-:Y:S03]  /*4690*/  @!P2 STG.E.U8 desc[UR36][R8.64+0x78], R5 ;  /* 0x000078050800a986 */ /* 0x0007e6000c101124 */
[----:B------:R-:W-:Y:S01]  /*46a0*/  IMAD.WIDE.U32 R158, R153, R158, R20 ;  /* 0x0000009e999e7225 */ /* 0x000fe200078e0014 */
[----:B------:R-:W-:Y:S06]  /*46b0*/  @P1 BRA `(.L_x_164) ;  /* 0x00000000000c1947 */ /* 0x000fec0003800000 */
[----:B--2---:R-:W3:Y:S02]  /*46c0*/  LDG.E.U8 R157, desc[UR36][R166.64+0x79] ;  /* 0x00007924a69d7981 */ /* 0x004ee4000c1e1100 */
[----:B---3--:R-:W-:-:S05]  /*46d0*/  PRMT R5, R157, 0x8880, RZ ;  /* 0x000088809d057816 */ /* 0x008fca00000000ff */
[----:B------:R-:W-:-:S07]  /*46e0*/  IMAD R22, R5, R156, RZ ;  /* 0x0000009c05167224 */ /* 0x000fce00078e02ff */
.L_x_164:
[----:B------:R-:W-:Y:S05]  /*46f0*/  BSYNC B1 ;  /* 0x0000000000017941 */ /* 0x000fea0003800000 */
.L_x_163:
[----:B------:R-:W-:Y:S01]  /*4700*/  @!P1 IMAD R151, R151, R155, R22 ;  /* 0x0000009b97979224 */ /* 0x000fe200078e0216 */
[----:B------:R-:W-:Y:S01]  /*4710*/  ISETP.GE.AND P2, PT, R0, 0x81, PT ;  /* 0x000000810000780c */ /* 0x000fe20003f46270 */
[----:B------:R-:W-:Y:S01]  /*4720*/  BSSY B1, `(.L_x_165) ;  /* 0x000000c000017945 */ /* 0x000fe20003800000 */
[----:B------:R-:W-:Y:S02]  /*4730*/  IADD3 R4, P5, R158, R12, RZ ;  /* 0x0000000c9e047210 */ /* 0x000fe40007fbe0ff */
[----:B------:R0:W-:Y:S01]  /*4740*/  @!P1 STG.E.U8 desc[UR36][R8.64+0x79], R151 ;  /* 0x0000799708009986 */ /* 0x0001e2000c101124 */
[----:B------:R-:W-:Y:S02]  /*4750*/  ISETP.LT.OR P1, PT, R3, 0x1, !P2 ;  /* 0x000000010300780c */ /* 0x000fe40005721670 */
[----:B---3--:R-:W-:Y:S02]  /*4760*/  IADD3.X R5, R13, R159, R89, P5, !PT ;  /* 0x0000009f0d057210 */ /* 0x008fe40002ffe459 */
[----:B------:R-:W-:-:S02]  /*4770*/  ISETP.GE.AND P0, PT, R0, 0x89, PT ;  /* 0x000000890000780c */ /* 0x000fc40003f06270 */
[----:B------:R-:W-:Y:S02]  /*4780*/  IADD3 R12, P4, P3, R14, R12, R164 ;  /* 0x0000000c0e0c7210 */ /* 0x000fe40007b9e0a4 */
[----:B------:R-:W-:-:S05]  /*4790*/  ISETP.LT.OR P5, PT, R3, 0x2, !P2 ;  /* 0x000000020300780c */ /* 0x000fca00057a1670 */
[----:B0-----:R-:W-:Y:S08]  /*47a0*/  @P1 BRA `(.L_x_166) ;  /* 0x00000000000c1947 */ /* 0x001ff00003800000 */
[----:B--2---:R-:W2:Y:S02]  /*47b0*/  LDG.E.U8 R157, desc[UR36][R4.64] ;  /* 0x00000024049d7981 */ /* 0x004ea4000c1e1100 */
[----:B--2---:R-:W-:-:S05]  /*47c0*/  PRMT R9, R157, 0x8880, RZ ;  /* 0x000088809d097816 */ /* 0x004fca00000000ff */
[----:B------:R-:W-:-:S07]  /*47d0*/  IMAD R22, R9, R156, RZ ;  /* 0x0000009c09167224 */ /* 0x000fce00078e02ff */
.L_x_166:
[----:B------:R-:W-:Y:S05]  /*47e0*/  BSYNC B1 ;  /* 0x0000000000017941 */ /* 0x000fea0003800000 */
.L_x_165:
[----:B------:R-:W-:Y:S01]  /*47f0*/  @!P1 IMAD R9, R24, R155, R22 ;  /* 0x0000009b18099224 */ /* 0x000fe200078e0216 */
[----:B------:R-:W-:Y:S01]  /*4800*/  BSSY B1, `(.L_x_167) ;  /* 0x0000007000017945 */ /* 0x000fe20003800000 */
[----:B------:R-:W-:-:S03]  /*4810*/  IMAD.IADD R164, R89, 0x1, R165 ;  /* 0x0000000159a47824 */ /* 0x000fc600078e02a5 */
[----:B------:R0:W-:Y:S01]  /*4820*/  @!P1 STG.E.U8 desc[UR36][R6.64], R9 ;  /* 0x0000000906009986 */ /* 0x0001e2000c101124 */
[----:B------:R-:W-:Y:S05]  /*4830*/  @P5 BRA `(.L_x_168) ;  /* 0x00000000000c5947 */ /* 0x000fea0003800000 */
[----:B--2---:R-:W0:Y:S02]  /*4840*/  LDG.E.U8 R157, desc[UR36][R4.64+0x1] ;  /* 0x00000124049d7981 */ /* 0x004e24000c1e1100 */
[----:B0-----:R-:W-:-:S05]  /*4850*/  PRMT R9, R157, 0x8880, RZ ;  /* 0x000088809d097816 */ /* 0x001fca00000000ff */
[----:B------:R-:W-:-:S07]  /*4860*/  IMAD R22, R9, R156, RZ ;  /* 0x0000009c09167224 */ /* 0x000fce00078e02ff */
.L_x_168:
[----:B------:R-:W-:Y:S05]  /*4870*/  BSYNC B1 ;  /* 0x0000000000017941 */ /* 0x000fea0003800000 */
.L_x_167:
[----:B------:R-:W-:Y:S01]  /*4880*/  ISETP.LT.OR P1, PT, R3, 0x1, !P0 ;  /* 0x000000010300780c */ /* 0x000fe20004721670 */
[----:B------:R-:W-:Y:S01]  /*4890*/  @!P5 IMAD R25, R25, R155, R22 ;  /* 0x0000009b1919d224 */ /* 0x000fe200078e0216 */
[----:B------:R-:W-:Y:S01]  /*48a0*/  BSSY B1, `(.L_x_169) ;  /* 0x000000a000017945 */ /* 0x000fe20003800000 */
[----:B------:R-:W-:Y:S02]  /*48b0*/  IADD3.X R13, R21, R13, R164, P4, P3 ;  /* 0x0000000d150d7210 */ /* 0x000fe400027e64a4 */
[C---:B------:R-:W-:Y:S01]  /*48c0*/  ISETP.LT.OR P4, PT, R3.reuse, 0x2, !P0 ;  /* 0x000000020300780c */ /* 0x040fe20004781670 */
[----:B------:R3:W-:Y:S01]  /*48d0*/  @!P5 STG.E.U8 desc[UR36][R6.64+0x1], R25 ;  /* 0x000001190600d986 */ /* 0x0007e2000c101124 */
[C---:B------:R-:W-:Y:S02]  /*48e0*/  ISETP.LT.OR P5, PT, R3.reuse, 0x9, !P2 ;  /* 0x000000090300780c */ /* 0x040fe400057a1670 */
[----:B------:R-:W-:-:S04]  /*48f0*/  ISETP.LT.OR P3, PT, R3, 0xa, !P2 ;  /* 0x0000000a0300780c */ /* 0x000fc80005761670 */
[----:B------:R-:W-:Y:S09]  /*4900*/  @P1 BRA `(.L_x_170) ;  /* 0x00000000000c1947 */ /* 0x000ff20003800000 */
[----:B--2---:R-:W0:Y:S02]  /*4910*/  LDG.E.U8 R157, desc[UR36][R12.64] ;  /* 0x000000240c9d7981 */ /* 0x004e24000c1e1100 */
[----:B0-----:R-:W-:-:S05]  /*4920*/  PRMT R9, R157, 0x8880, RZ ;  /* 0x000088809d097816 */ /* 0x001fca00000000ff */
[----:B------:R-:W-:-:S07]  /*4930*/  IMAD R22, R9, R156, RZ ;  /* 0x0000009c09167224 */ /* 0x000fce00078e02ff */
.L_x_170:
[----:B------:R-:W-:Y:S05]  /*4940*/  BSYNC B1 ;  /* 0x0000000000017941 */ /* 0x000fea0003800000 */
.L_x_169:
[----:B0-----:R-:W-:Y:S01]  /*4950*/  @!P1 IMAD R9, R26, R155, R22 ;  /* 0x0000009b1a099224 */ /* 0x001fe200078e0216 */
[----:B------:R-:W-:Y:S04]  /*4960*/  BSSY B1, `(.L_x_171) ;  /* 0x0000006000017945 */ /* 0x000fe80003800000 */
[----:B------:R0:W-:Y:S01]  /*4970*/  @!P1 STG.E.U8 desc[UR36][R10.64], R9 ;  /* 0x000000090a009986 */ /* 0x0001e2000c101124 */
[----:B------:R-:W-:Y:S05]  /*4980*/  @P4 BRA `(.L_x_172) ;  /* 0x00000000000c4947 */ /* 0x000fea0003800000 */
[----:B--2---:R-:W0:Y:S02]  /*4990*/  LDG.E.U8 R157, desc[UR36][R12.64+0x1] ;  /* 0x000001240c9d7981 */ /* 0x004e24000c1e1100 */
[----:B0-----:R-:W-:-:S05]  /*49a0*/  PRMT R9, R157, 0x8880, RZ ;  /* 0x000088809d097816 */ /* 0x001fca00000000ff */
[----:B------:R-:W-:-:S07]  /*49b0*/  IMAD R22, R9, R156, RZ ;  /* 0x0000009c09167224 */ /* 0x000fce00078e02ff */
.L_x_172:
[----:B------:R-:W-:Y:S05]  /*49c0*/  BSYNC B1 ;  /* 0x0000000000017941 */ /* 0x000fea0003800000 */
.L_x_171:
[----:B------:R-:W-:Y:S01]  /*49d0*/  @!P4 IMAD R27, R27, R155, R22 ;  /* 0x0000009b1b1bc224 */ /* 0x000fe200078e0216 */
[----:B------:R-:W-:Y:S04]  /*49e0*/  BSSY B1, `(.L_x_173) ;  /* 0x0000006000017945 */ /* 0x000fe80003800000 */
[----:B------:R0:W-:Y:S01]  /*49f0*/  @!P4 STG.E.U8 desc[UR36][R10.64+0x1], R27 ;  /* 0x0000011b0a00c986 */ /* 0x0001e2000c101124 */
[----:B------:R-:W-:Y:S05]  /*4a00*/  @P5 BRA `(.L_x_174) ;  /* 0x00000000000c5947 */ /* 0x000fea0003800000 */
[----:B--2---:R-:W0:Y:S02]  /*4a10*/  LDG.E.U8 R157, desc[UR36][R4.64+0x8] ;  /* 0x00000824049d7981 */ /* 0x004e24000c1e1100 */
[----:B0-----:R-:W-:-:S05]  /*4a20*/  PRMT R9, R157, 0x8880, RZ ;  /* 0x000088809d097816 */ /* 0x001fca00000000ff */
[----:B------:R-:W-:-:S07]  /*4a30*/  IMAD R22, R9, R156, RZ ;  /* 0x0000009c09167224 */ /* 0x000fce00078e02ff */
.L_x_174:
[----:B------:R-:W-:Y:S05]  /*4a40*/  BSYNC B1 ;  /* 0x0000000000017941 */ /* 0x000fea0003800000 */
.L_x_173:
[----:B0-----:R-:W-:Y:S01]  /*4a50*/  @!P5 IMAD R9, R28, R155, R22 ;  /* 0x0000009b1c09d224 */ /* 0x001fe200078e0216 */
[----:B------:R-:W-:Y:S04]  /*4a60*/  BSSY B1, `(.L_x_175) ;  /* 0x0000006000017945 */ /* 0x000fe80003800000 */
[----:B------:R0:W-:Y:S01]  /*4a70*/  @!P5 STG.E.U8 desc[UR36][R6.64+0x8], R9 ;  /* 0x000008090600d986 */ /* 0x0001e2000c101124 */
[----:B------:R-:W-:Y:S05]  /*4a80*/  @P3 BRA `(.L_x_176) ;  /* 0x00000000000c3947 */ /* 0x000fea0003800000 */
[----:B--2---:R-:W0:Y:S02]  /*4a90*/  LDG.E.U8 R157, desc[UR36][R4.64+0x9] ;  /* 0x00000924049d7981 */ /* 0x004e24000c1e1100 */
[----:B0-----:R-:W-:-:S05]  /*4aa0*/  PRMT R9, R157, 0x8880, RZ ;  /* 0x000088809d097816 */ /* 0x001fca00000000ff */
[----:B------:R-:W-:-:S07]  /*4ab0*/  IMAD R22, R9, R156, RZ ;  /* 0x0000009c09167224 */ /* 0x000fce00078e02ff */
.L_x_176:
[----:B------:R-:W-:Y:S05]  /*4ac0*/  BSYNC B1 ;  /* 0x0000000000017941 */ /* 0x000fea0003800000 */
.L_x_175:
[----:B------:R-:W-:Y:S01]  /*4ad0*/  ISETP.LT.OR P5, PT, R3, 0x9, !P0 ;  /* 0x000000090300780c */ /* 0x000fe200047a1670 */
[----:B------:R-:W-:Y:S01]  /*4ae0*/  @!P3 IMAD R29, R29, R155, R22 ;  /* 0x0000009b1d1db224 */ /* 0x000fe200078e0216 */
[----:B------:R-:W-:Y:S01]  /*4af0*/  BSSY B1, `(.L_x_177) ;  /* 0x0000009000017945 */ /* 0x000fe20003800000 */
[C---:B------:R-:W-:Y:S02]  /*4b00*/  ISETP.LT.OR P4, PT, R3.reuse, 0xa, !P0 ;  /* 0x0000000a0300780c */ /* 0x040fe40004781670 */
[C---:B------:R-:W-:Y:S01]  /*4b10*/  ISETP.LT.OR P1, PT, R3.reuse, 0x12, !P2 ;  /* 0x000000120300780c */ /* 0x040fe20005721670 */
[----:B------:R0:W-:Y:S01]  /*4b20*/  @!P3 STG.E.U8 desc[UR36][R6.64+0x9], R29 ;  /* 0x0000091d0600b986 */ /* 0x0001e2000c101124 */
[----:B------:R-:W-:-:S06]  /*4b30*/  ISETP.LT.OR P3, PT, R3, 0x11, !P2 ;  /* 0x000000110300780c */ /* 0x000fcc0005761670 */
[----:B------:R-:W-:Y:S07]  /*4b40*/  @P5 BRA `(.L_x_178) ;  /* 0x00000000000c5947 */ /* 0x000fee0003800000 */
[----:B--2---:R-:W0:Y:S02]  /*4b50*/  LDG.E.U8 R157, desc[UR36][R12.64+0x8] ;  /* 0x000008240c9d7981 */ /* 0x004e24000c1e1100 */
[----:B0-----:R-:W-:-:S05]  /*4b60*/  PRMT R9, R157, 0x8880, RZ ;  /* 0x000088809d097816 */ /* 0x001fca00000000ff */
[----:B------:R-:W-:-:S07]  /*4b70*/  IMAD R22, R9, R156, RZ ;  /* 0x0000009c09167224 */ /* 0x000fce00078e02ff */
.L_x_178:
[----:B------:R-:W-:Y:S05]  /*4b80*/  BSYNC B1 ;  /* 0x0000000000017941 */ /* 0x000fea0003800000 */
.L_x_177:
[----:B0-----:R-:W-:Y:S01]  /*4b90*/  @!P5 IMAD R9, R30, R155, R22 ;  /* 0x0000009b1e09d224 */ /* 0x001fe200078e0216 */
[----:B------:R-:W-:Y:S04]  /*4ba0*/  BSSY B1, `(.L_x_179) ;  /* 0x0000006000017945 */ /* 0x000fe80003800000 */
[----:B------:R0:W-:Y:S01]  /*4bb0*/  @!P5 STG.E.U8 desc[UR36][R10.64+0x8], R9 ;  /* 0x000008090a00d986 */ /* 0x0001e2000c101124 */
[----:B------:R-:W-:Y:S05]  /*4bc0*/  @P4 BRA `(.L_x_180) ;  /* 0x00000000000c4947 */ /* 0x000fea0003800000 */
[----:B--2---:R-:W0:Y:S02]  /*4bd0*/  LDG.E.U8 R157, desc[UR36][R12.64+0x9] ;  /* 0x000009240c9d7981 */ /* 0x004e24000c1e1100 */
[----:B0-----:R-:W-:-:S05]  /*4be0*/  PRMT R9, R157, 0x8880, RZ ;  /* 0x000088809d097816 */ /* 0x001fca00000000ff */
[----:B------:R-:W-:-:S07]  /*4bf0*/  IMAD R22, R9, R156, RZ ;  /* 0x0000009c09167224 */ /* 0x000fce00078e02ff */
.L_x_180:
[----:B------:R-:W-:Y:S05]  /*4c00*/  BSYNC B1 ;  /* 0x0000000000017941 */ /* 0x000fea0003800000 */
.L_x_179:
[----:B------:R-:W-:Y:S01]  /*4c10*/  @!P4 IMAD R31, R31, R155, R22 ;  /* 0x0000009b1f1fc224 */ /* 0x000fe200078e0216 */
[----:B------:R-:W-:Y:S04]  /*4c20*/  BSSY B1, `(.L_x_181) ;  /* 0x0000006000017945 */ /* 0x000fe80003800000 */
[----:B------:R0:W-:Y:S01]  /*4c30*/  @!P4 STG.E.U8 desc[UR36][R10.64+0x9], R31 ;  /* 0x0000091f0a00c986 */ /* 0x0001e2000c101124 */
[----:B------:R-:W-:Y:S05]  /*4c40*/  @P3 BRA `(.L_x_182) ;  /* 0x00000000000c3947 */ /* 0x000fea0003800000 */
[----:B--2---:R-:W0:Y:S02]  /*4c50*/  LDG.E.U8 R157, desc[UR36][R4.64+0x10] ;  /* 0x00001024049d7981 */ /* 0x004e24000c1e1100 */
[----:B0-----:R-:W-:-:S05]  /*4c60*/  PRMT R9, R157, 0x8880, RZ ;  /* 0x000088809d097816 */ /* 0x001fca00000000ff */
[----:B------:R-:W-:-:S07]  /*4c70*/  IMAD R22, R9, R156, RZ ;  /* 0x0000009c09167224 */ /* 0x000fce00078e02ff */
.L_x_182:
[----:B------:R-:W-:Y:S05]  /*4c80*/  BSYNC B1 ;  /* 0x0000000000017941 */ /* 0x000fea0003800000 */
.L_x_181:
[----:B0-----:R-:W-:Y:S01]  /*4c90*/  @!P3 IMAD R9, R32, R155, R22 ;  /* 0x0000009b2009b224 */ /* 0x001fe200078e0216 */
[----:B------:R-:W-:Y:S04]  /*4ca0*/  BSSY B1, `(.L_x_183) ;  /* 0x0000006000017945 */ /* 0x000fe80003800000 */
[----:B------:R0:W-:Y:S01]  /*4cb0*/  @!P3 STG.E.U8 desc[UR36][R6.64+0x10], R9 ;  /* 0x000010090600b986 */ /* 0x0001e2000c101124 */
[----:B------:R-:W-:Y:S05]  /*4cc0*/  @P1 BRA `(.L_x_184) ;  /* 0x00000000000c1947 */ /* 0x000fea0003800000 */
[----:B--2---:R-:W0:Y:S02]  /*4cd0*/  LDG.E.U8 R157, desc[UR36][R4.64+0x11] ;  /* 0x00001124049d7981 */ /* 0x004e24000c1e1100 */
[----:B0-----:R-:W-:-:S05]  /*4ce0*/  PRMT R9, R157, 0x8880, RZ ;  /* 0x000088809d097816 */ /* 0x001fca00000000ff */
[----:B------:R-:W-:-:S07]  /*4cf0*/  IMAD R22, R9, R156, RZ ;  /* 0x0000009c09167224 */ /* 0x000fce00078e02ff */
.L_x_184:
[----:B------:R-:W-:Y:S05]  /*4d00*/  BSYNC B1 ;  /* 0x0000000000017941 */ /* 0x000fea0003800000 */
.L_x_183:
        /* <DEDUP_REMOVED lines=11> */
.L_x_186:
[----:B------:R-:W-:Y:S05]  /*4dc0*/  BSYNC B1 ;  /* 0x0000000000017941 */ /* 0x000fea0003800000 */
.L_x_185:
[----:B0-----:R-:W-:Y:S01]  /*4dd0*/  @!P4 IMAD R9, R34, R155, R22 ;  /* 0x0000009b2209c224 */ /* 0x001fe200078e0216 */
[----:B------:R-:W-:Y:S04]  /*4de0*/  BSSY B1, `(.L_x_187) ;  /* 0x0000006000017945 */ /* 0x000fe80003800000 */
[----:B------:R0:W-:Y:S01]  /*4df0*/  @!P4 STG.E.U8 desc[UR36][R10.64+0x10], R9 ;  /* 0x000010090a00c986 */ /* 0x0001e2000c101124 */
[----:B------:R-:W-:Y:S05]  /*4e00*/  @P3 BRA `(.L_x_188) ;  /* 0x00000000000c3947 */ /* 0x000fea0003800000 */
[----:B--2---:R-:W0:Y:S02]  /*4e10*/  LDG.E.U8 R157, desc[UR36][R12.64+0x11] ;  /* 0x000011240c9d7981 */ /* 0x004e24000c1e1100 */
[----:B0-----:R-:W-:-:S05]  /*4e20*/  PRMT R9, R157, 0x8880, RZ ;  /* 0x000088809d097816 */ /* 0x001fca00000000ff */
[----:B------:R-:W-:-:S07]  /*4e30*/  IMAD R22, R9, R156, RZ ;  /* 0x0000009c09167224 */ /* 0x000fce00078e02ff */
.L_x_188:
[----:B------:R-:W-:Y:S05]  /*4e40*/  BSYNC B1 ;  /* 0x0000000000017941 */ /* 0x000fea0003800000 */
.L_x_187:
[----:B------:R-:W-:Y:S01]  /*4e50*/  @!P3 IMAD R35, R35, R155, R22 ;  /* 0x0000009b2323b224 */ /* 0x000fe200078e0216 */
[----:B------:R-:W-:Y:S04]  /*4e60*/  BSSY B1, `(.L_x_189) ;  /* 0x0000006000017945 */ /* 0x000fe80003800000 */
[----:B------:R0:W-:Y:S01]  /*4e70*/  @!P3 STG.E.U8 desc[UR36][R10.64+0x11], R35 ;  /* 0x000011230a00b986 */ /* 0x0001e2000c101124 */
[----:B------:R-:W-:Y:S05]  /*4e80*/  @P5 BRA `(.L_x_190) ;  /* 0x00000000000c5947 */ /* 0x000fea0003800000 */
[----:B--2---:R-:W0:Y:S02]  /*4e90*/  LDG.E.U8 R157, desc[UR36][R4.64+0x18] ;  /* 0x00001824049d7981 */ /* 0x004e24000c1e1100 */
[----:B0-----:R-:W-:-:S05]  /*4ea0*/  PRMT R9, R157, 0x8880, RZ ;  /* 0x000088809d097816 */ /* 0x001fca00000000ff */
[----:B------:R-:W-:-:S07]  /*4eb0*/  IMAD R22, R9, R156, RZ ;  /* 0x0000009c09167224 */ /* 0x000fce00078e02ff */
.L_x_190:
[----:B------:R-:W-:Y:S05]  /*4ec0*/  BSYNC B1 ;  /* 0x0000000000017941 */ /* 0x000fea0003800000 */
.L_x_189:
[----:B0-----:R-:W-:Y:S01]  /*4ed0*/  @!P5 IMAD R9, R36, R155, R22 ;  /* 0x0000009b2409d224 */ /* 0x001fe200078e0216 */
[----:B------:R-:W-:Y:S04]  /*4ee0*/  BSSY B1, `(.L_x_191) ;  /* 0x0000006000017945 */ /* 0x000fe80003800000 */
[----:B------:R0:W-:Y:S01]  /*4ef0*/  @!P5 STG.E.U8 desc[UR36][R6.64+0x18], R9 ;  /* 0x000018090600d986 */ /* 0x0001e2000c101124 */
[----:B------:R-:W-:Y:S05]  /*4f00*/  @P1 BRA `(.L_x_192) ;  /* 0x00000000000c1947 */ /* 0x000fea0003800000 */
[----:B--2---:R-:W0:Y:S02]  /*4f10*/  LDG.E.U8 R157, desc[UR36][R4.64+0x19] ;  /* 0x00001924049d7981 */ /* 0x004e24000c1e1100 */
[----:B0-----:R-:W-:-:S05]  /*4f20*/  PRMT R9, R157, 0x8880, RZ ;  /* 0x000088809d097816 */ /* 0x001fca00000000ff */
[----:B------:R-:W-:-:S07]  /*4f30*/  IMAD R22, R9, R156, RZ ;  /* 0x0000009c09167224 */ /* 0x000fce00078e02ff */
.L_x_192:
[----:B------:R-:W-:Y:S05]  /*4f40*/  BSYNC B1 ;  /* 0x0000000000017941 */ /* 0x000fea0003800000 */
.L_x_191:
        /* <DEDUP_REMOVED lines=11> */
.L_x_194:
[----:B------:R-:W-:Y:S05]  /*5000*/  BSYNC B1 ;  /* 0x0000000000017941 */ /* 0x000fea0003800000 */
.L_x_193:
[----:B0-----:R-:W-:Y:S01]  /*5010*/  @!P4 IMAD R9, R38, R155, R22 ;  /* 0x0000009b2609c224 */ /* 0x001fe200078e0216 */
[----:B------:R-:W-:Y:S04]  /*5020*/  BSSY B1, `(.L_x_195) ;  /* 0x0000006000017945 */ /* 0x000fe80003800000 */
[----:B------:R0:W-:Y:S01]  /*5030*/  @!P4 STG.E.U8 desc[UR36][R10.64+0x18], R9 ;  /* 0x000018090a00c986 */ /* 0x0001e2000c101124 */
[----:B------:R-:W-:Y:S05]  /*5040*/  @P3 BRA `(.L_x_196) ;  /* 0x00000000000c3947 */ /* 0x000fea0003800000 */
[----:B--2---:R-:W0:Y:S02]  /*5050*/  LDG.E.U8 R157, desc[UR36][R12.64+0x19] ;  /* 0x000019240c9d7981 */ /* 0x004e24000c1e1100 */
[----:B0-----:R-:W-:-:S05]  /*5060*/  PRMT R9, R157, 0x8880, RZ ;  /* 0x000088809d097816 */ /* 0x001fca00000000ff */
[----:B------:R-:W-:-:S07]  /*5070*/  IMAD R22, R9, R156, RZ ;  /* 0x0000009c09167224 */ /* 0x000fce00078e02ff */
.L_x_196:
[----:B------:R-:W-:Y:S05]  /*5080*/  BSYNC B1 ;  /* 0x0000000000017941 */ /* 0x000fea0003800000 */
.L_x_195:
[----:B------:R-:W-:Y:S01]  /*5090*/  @!P3 IMAD R39, R39, R155, R22 ;  /* 0x0000009b2727b224 */ /* 0x000fe200078e0216 */
[----:B------:R-:W-:Y:S04]  /*50a0*/  BSSY B1, `(.L_x_197) ;  /* 0x0000006000017945 */ /* 0x000fe80003800000 */
[----:B------:R0:W-:Y:S01]  /*50b0*/  @!P3 STG.E.U8 desc[UR36][R10.64+0x19], R39 ;  /* 0x000019270a00b986 */ /* 0x0001e2000c101124 */
[----:B------:R-:W-:Y:S05]  /*50c0*/  @P5 BRA `(.L_x_198) ;  /* 0x00000000000c5947 */ /* 0x000fea0003800000 */
[----:B--2---:R-:W0:Y:S02]  /*50d0*/  LDG.E.U8 R157, desc[UR36][R4.64+0x20] ;  /* 0x00002024049d7981 */ /* 0x004e24000c1e1100 */
[----:B0-----:R-:W-:-:S05]  /*50e0*/  PRMT R9, R157, 0x8880, RZ ;  /* 0x000088809d097816 */ /* 0x001fca00000000ff */
[----:B------:R-:W-:-:S07]  /*50f0*/  IMAD R22, R9, R156, RZ ;  /* 0x0000009c09167224 */ /* 0x000fce00078e02ff */
.L_x_198:
[----:B------:R-:W-:Y:S05]  /*5100*/  BSYNC B1 ;  /* 0x0000000000017941 */ /* 0x000fea0003800000 */
.L_x_197:
[----:B0-----:R-:W-:Y:S01]  /*5110*/  @!P5 IMAD R9, R40, R155, R22 ;  /* 0x0000009b2809d224 */ /* 0x001fe200078e0216 */
[----:B------:R-:W-:Y:S04]  /*5120*/  BSSY B1, `(.L_x_199) ;  /* 0x0000006000017945 */ /* 0x000fe80003800000 */
[----:B------:R0:W-:Y:S01]  /*5130*/  @!P5 STG.E.U8 desc[UR36][R6.64+0x20], R9 ;  /* 0x000020090600d986 */ /* 0x0001e2000c101124 */
[----:B------:R-:W-:Y:S05]  /*5140*/  @P1 BRA `(.L_x_200) ;  /* 0x00000000000c1947 */ /* 0x000fea0003800000 */
[----:B--2---:R-:W0:Y:S02]  /*5150*/  LDG.E.U8 R157, desc[UR36][R4.64+0x21] ;  /* 0x00002124049d7981 */ /* 0x004e24000c1e1100 */
[----:B0-----:R-:W-:-:S05]  /*5160*/  PRMT R9, R157, 0x8880, RZ ;  /* 0x000088809d097816 */ /* 0x001fca00000000ff */
[----:B------:R-:W-:-:S07]  /*5170*/  IMAD R22, R9, R156, RZ ;  /* 0x0000009c09167224 */ /* 0x000fce00078e02ff */
.L_x_200:
[----:B------:R-:W-:Y:S05]  /*5180*/  BSYNC B1 ;  /* 0x0000000000017941 */ /* 0x000fea0003800000 */
.L_x_199:
        /* <DEDUP_REMOVED lines=11> */
.L_x_202:
[----:B------:R-:W-:Y:S05]  /*5240*/  BSYNC B1 ;  /* 0x0000000000017941 */ /* 0x000fea0003800000 */
.L_x_201:
[----:B0-----:R-:W-:Y:S01]  /*5250*/  @!P4 IMAD R9, R42, R155, R22 ;  /* 0x0000009b2a09c224 */ /* 0x001fe200078e0216 */
[----:B------:R-:W-:Y:S04]  /*5260*/  BSSY B1, `(.L_x_203) ;  /* 0x0000006000017945 */ /* 0x000fe80003800000 */
[----:B------:R0:W-:Y:S01]  /*5270*/  @!P4 STG.E.U8 desc[UR36][R10.64+0x20], R9 ;  /* 0x000020090a00c986 */ /* 0x0001e2000c101124 */
[----:B------:R-:W-:Y:S05]  /*5280*/  @P3 BRA `(.L_x_204) ;  /* 0x00000000000c3947 */ /* 0x000fea0003800000 */
[----:B--2---:R-:W0:Y:S02]  /*5290*/  LDG.E.U8 R157, desc[UR36][R12.64+0x21] ;  /* 0x000021240c9d7981 */ /* 0x004e24000c1e1100 */
[----:B0-----:R-:W-:-:S05]  /*52a0*/  PRMT R9, R157, 0x8880, RZ ;  /* 0x000088809d097816 */ /* 0x001fca00000000ff */
[----:B------:R-:W-:-:S07]  /*52b0*/  IMAD R22, R9, R156, RZ ;  /* 0x0000009c09167224 */ /* 0x000fce00078e02ff */
.L_x_204:
[----:B------:R-:W-:Y:S05]  /*52c0*/  BSYNC B1 ;  /* 0x0000000000017941 */ /* 0x000fea0003800000 */
.L_x_203:
[----:B------:R-:W-:Y:S01]  /*52d0*/  @!P3 IMAD R43, R43, R155, R22 ;  /* 0x0000009b2b2bb224 */ /* 0x000fe200078e0216 */
[----:B------:R-:W-:Y:S04]  /*52e0*/  BSSY B1, `(.L_x_205) ;  /* 0x0000006000017945 */ /* 0x000fe80003800000 */
[----:B------:R0:W-:Y:S01]  /*52f0*/  @!P3 STG.E.U8 desc[UR36][R10.64+0x21], R43 ;  /* 0x0000212b0a00b986 */ /* 0x0001e2000c101124 */
[----:B------:R-:W-:Y:S05]  /*5300*/  @P5 BRA `(.L_x_206) ;  /* 0x00000000000c5947 */ /* 0x000fea0003800000 */
[----:B--2---:R-:W0:Y:S02]  /*5310*/  LDG.E.U8 R157, desc[UR36][R4.64+0x28] ;  /* 0x00002824049d7981 */ /* 0x004e24000c1e1100 */
[----:B0-----:R-:W-:-:S05]  /*5320*/  PRMT R9, R157, 0x8880, RZ ;  /* 0x000088809d097816 */ /* 0x001fca00000000ff */
[----:B------:R-:W-:-:S07]  /*5330*/  IMAD R22, R9, R156, RZ ;  /* 0x0000009c09167224 */ /* 0x000fce00078e02ff */
.L_x_206:
[----:B------:R-:W-:Y:S05]  /*5340*/  BSYNC B1 ;  /* 0x0000000000017941 */ /* 0x000fea0003800000 */
.L_x_205:
[----:B0-----:R-:W-:Y:S01]  /*5350*/  @!P5 IMAD R9, R44, R155, R22 ;  /* 0x0000009b2c09d224 */ /* 0x001fe200078e0216 */
[----:B------:R-:W-:Y:S04]  /*5360*/  BSSY B1, `(.L_x_207) ;  /* 0x0000006000017945 */ /* 0x000fe80003800000 */
[----:B------:R0:W-:Y:S01]  /*5370*/  @!P5 STG.E.U8 desc[UR36][R6.64+0x28], R9 ;  /* 0x000028090600d986 */ /* 0x0001e2000c101124 */
[----:B------:R-:W-:Y:S05]  /*5380*/  @P1 BRA `(.L_x_208) ;  /* 0x00000000000c1947 */ /* 0x000fea0003800000 */
[----:B--2---:R-:W0:Y:S02]  /*5390*/  LDG.E.U8 R157, desc[UR36][R4.64+0x29] ;  /* 0x00002924049d7981 */ /* 0x004e24000c1e1100 */
[----:B0-----:R-:W-:-:S05]  /*53a0*/  PRMT R9, R157, 0x8880, RZ ;  /* 0x000088809d097816 */ /* 0x001fca00000000ff */
[----:B------:R-:W-:-:S07]  /*53b0*/  IMAD R22, R9, R156, RZ ;  /* 0x0000009c09167224 */ /* 0x000fce00078e02ff */
.L_x_208:
[----:B------:R-:W-:Y:S05]  /*53c0*/  BSYNC B1 ;  /* 0x0000000000017941 */ /* 0x000fea0003800000 */
.L_x_207:
        /* <DEDUP_REMOVED lines=11> */
.L_x_210:
[----:B------:R-:W-:Y:S05]  /*5480*/  BSYNC B1 ;  /* 0x0000000000017941 */ /* 0x000fea0003800000 */
.L_x_209:
[----:B0-----:R-:W-:Y:S01]  /*5490*/  @!P4 IMAD R9, R46, R155, R22 ;  /* 0x0000009b2e09c224 */ /* 0x001fe200078e0216 */
[----:B------:R-:W-:Y:S04]  /*54a0*/  BSSY B1, `(.L_x_211) ;  /* 0x0000006000017945 */ /* 0x000fe80003800000 */
[----:B------:R0:W-:Y:S01]  /*54b0*/  @!P4 STG.E.U8 desc[UR36][R10.64+0x28], R9 ;  /* 0x000028090a00c986 */ /* 0x0001e2000c101124 */
[----:B------:R-:W-:Y:S05]  /*54c0*/  @P3 BRA `(.L_x_212) ;  /* 0x00000000000c3947 */ /* 0x000fea0003800000 */
[----:B--2---:R-:W0:Y:S02]  /*54d0*/  LDG.E.U8 R157, desc[UR36][R12.64+0x29] ;  /* 0x000029240c9d7981 */ /* 0x004e24000c1e1100 */
[----:B0-----:R-:W-:-:S05]  /*54e0*/  PRMT R9, R157, 0x8880, RZ ;  /* 0x000088809d097816 */ /* 0x001fca00000000ff */
[----:B------:R-:W-:-:S07]  /*54f0*/  IMAD R22, R9, R156, RZ ;  /* 0x0000009c09167224 */ /* 0x000fce00078e02ff */
.L_x_212:
[----:B------:R-:W-:Y:S05]  /*5500*/  BSYNC B1 ;  /* 0x0000000000017941 */ /* 0x000fea0003800000 */
.L_x_211:
[----:B------:R-:W-:Y:S01]  /*5510*/  @!P3 IMAD R47, R47, R155, R22 ;  /* 0x0000009b2f2fb224 */ /* 0x000fe200078e0216 */
[----:B------:R-:W-:Y:S04]  /*5520*/  BSSY B1, `(.L_x_213) ;  /* 0x0000006000017945 */ /* 0x000fe80003800000 */
[----:B------:R0:W-:Y:S01]  /*5530*/  @!P3 STG.E.U8 desc[UR36][R10.64+0x29], R47 ;  /* 0x0000292f0a00b986 */ /* 0x0001e2000c101124 */
[----:B------:R-:W-:Y:S05]  /*5540*/  @P5 BRA `(.L_x_214) ;  /* 0x00000000000c5947 */ /* 0x000fea0003800000 */
[----:B--2---:R-:W0:Y:S02]  /*5550*/  LDG.E.U8 R157, desc[UR36][R4.64+0x30] ;  /* 0x00003024049d7981 */ /* 0x004e24000c1e1100 */
[----:B0-----:R-:W-:-:S05]  /*5560*/  PRMT R9, R157, 0x8880, RZ ;  /* 0x000088809d097816 */ /* 0x001fca00000000ff */
[----:B------:R-:W-:-:S07]  /*5570*/  IMAD R22, R9, R156, RZ ;  /* 0x0000009c09167224 */ /* 0x000fce00078e02ff */
.L_x_214:
[----:B------:R-:W-:Y:S05]  /*5580*/  BSYNC B1 ;  /* 0x0000000000017941 */ /* 0x000fea0003800000 */
.L_x_213:
[----:B0-----:R-:W-:Y:S01]  /*5590*/  @!P5 IMAD R9, R48, R155, R22 ;  /* 0x0000009b3009d224 */ /* 0x001fe200078e0216 */
[----:B------:R-:W-:Y:S04]  /*55a0*/  BSSY B1, `(.L_x_215) ;  /* 0x0000006000017945 */ /* 0x000fe80003800000 */
[----:B------:R0:W-:Y:S01]  /*55b0*/  @!P5 STG.E.U8 desc[UR36][R6.64+0x30], R9 ;  /* 0x000030090600d986 */ /* 0x0001e2000c101124 */
[----:B------:R-:W-:Y:S05]  /*55c0*/  @P1 BRA `(.L_x_216) ;  /* 0x00000000000c1947 */ /* 0x000fea0003800000 */
[----:B--2---:R-:W0:Y:S02]  /*55d0*/  LDG.E.U8 R157, desc[UR36][R4.64+0x31] ;  /* 0x00003124049d7981 */ /* 0x004e24000c1e1100 */
[----:B0-----:R-:W-:-:S05]  /*55e0*/  PRMT R9, R157, 0x8880, RZ ;  /* 0x000088809d097816 */ /* 0x001fca00000000ff */
[----:B------:R-:W-:-:S07]  /*55f0*/  IMAD R22, R9, R156, RZ ;  /* 0x0000009c09167224 */ /* 0x000fce00078e02ff */
.L_x_216:
[----:B------:R-:W-:Y:S05]  /*5600*/  BSYNC B1 ;  /* 0x0000000000017941 */ /* 0x000fea0003800000 */
.L_x_215:
        /* <DEDUP_REMOVED lines=11> */
.L_x_218:
[----:B------:R-:W-:Y:S05]  /*56c0*/  BSYNC B1 ;  /* 0x0000000000017941 */ /* 0x000fea0003800000 */
.L_x_217:
[----:B0-----:R-:W-:Y:S01]  /*56d0*/  @!P4 IMAD R9, R50, R155, R22 ;  /* 0x0000009b3209c224 */ /* 0x001fe200078e0216 */
[----:B------:R-:W-:Y:S04]  /*56e0*/  BSSY B1, `(.L_x_219) ;  /* 0x0000006000017945 */ /* 0x000fe80003800000 */
[----:B------:R0:W-:Y:S01]  /*56f0*/  @!P4 STG.E.U8 desc[UR36][R10.64+0x30], R9 ;  /* 0x000030090a00c986 */ /* 0x0001e2000c101124 */
[----:B------:R-:W-:Y:S05]  /*5700*/  @P3 BRA `(.L_x_220) ;  /* 0x00000000000c3947 */ /* 0x000fea0003800000 */
[----:B--2---:R-:W0:Y:S02]  /*5710*/  LDG.E.U8 R157, desc[UR36][R12.64+0x31] ;  /* 0x000031240c9d7981 */ /* 0x004e24000c1e1100 */
[----:B0-----:R-:W-:-:S05]  /*5720*/  PRMT R9, R157, 0x8880, RZ ;  /* 0x000088809d097816 */ /* 0x001fca00000000ff */
[----:B------:R-:W-:-:S07]  /*5730*/  IMAD R22, R9, R156, RZ ;  /* 0x0000009c09167224 */ /* 0x000fce00078e02ff */
.L_x_220:
[----:B------:R-:W-:Y:S05]  /*5740*/  BSYNC B1 ;  /* 0x0000000000017941 */ /* 0x000fea0003800000 */
.L_x_219:
[----:B------:R-:W-:Y:S01]  /*5750*/  @!P3 IMAD R51, R51, R155, R22 ;  /* 0x0000009b3333b224 */ /* 0x000fe200078e0216 */
[----:B------:R-:W-:Y:S04]  /*5760*/  BSSY B1, `(.L_x_221) ;  /* 0x0000006000017945 */ /* 0x000fe80003800000 */
[----:B------:R0:W-:Y:S01]  /*5770*/  @!P3 STG.E.U8 desc[UR36][R10.64+0x31], R51 ;  /* 0x000031330a00b986 */ /* 0x0001e2000c101124 */
[----:B------:R-:W-:Y:S05]  /*5780*/  @P5 BRA `(.L_x_222) ;  /* 0x00000000000c5947 */ /* 0x000fea0003800000 */
[----:B--2---:R-:W0:Y:S02]  /*5790*/  LDG.E.U8 R157, desc[UR36][R4.64+0x38] ;  /* 0x00003824049d7981 */ /* 0x004e24000c1e1100 */
[----:B0-----:R-:W-:-:S05]  /*57a0*/  PRMT R9, R157, 0x8880, RZ ;  /* 0x000088809d097816 */ /* 0x001fca00000000ff */
[----:B------:R-:W-:-:S07]  /*57b0*/  IMAD R22, R9, R156, RZ ;  /* 0x0000009c09167224 */ /* 0x000fce00078e02ff */
.L_x_222:
[----:B------:R-:W-:Y:S05]  /*57c0*/  BSYNC B1 ;  /* 0x0000000000017941 */ /* 0x000fea0003800000 */
.L_x_221:
[----:B0-----:R-:W-:Y:S01]  /*57d0*/  @!P5 IMAD R9, R52, R155, R22 ;  /* 0x0000009b3409d224 */ /* 0x001fe200078e0216 */
[----:B------:R-:W-:Y:S04]  /*57e0*/  BSSY B1, `(.L_x_223) ;  /* 0x0000006000017945 */ /* 0x000fe80003800000 */
[----:B------:R0:W-:Y:S01]  /*57f0*/  @!P5 STG.E.U8 desc[UR36][R6.64+0x38], R9 ;  /* 0x000038090600d986 */ /* 0x0001e2000c101124 */
[----:B------:R-:W-:Y:S05]  /*5800*/  @P1 BRA `(.L_x_224) ;  /* 0x00000000000c1947 */ /* 0x000fea0003800000 */
[----:B--2---:R-:W0:Y:S02]  /*5810*/  LDG.E.U8 R157, desc[UR36][R4.64+0x39] ;  /* 0x00003924049d7981 */ /* 0x004e24000c1e1100 */
[----:B0-----:R-:W-:-:S05]  /*5820*/  PRMT R9, R157, 0x8880, RZ ;  /* 0x000088809d097816 */ /* 0x001fca00000000ff */
[----:B------:R-:W-:-:S07]  /*5830*/  IMAD R22, R9, R156, RZ ;  /* 0x0000009c09167224 */ /* 0x000fce00078e02ff */
.L_x_224:
[----:B------:R-:W-:Y:S05]  /*5840*/  BSYNC B1 ;  /* 0x0000000000017941 */ /* 0x000fea0003800000 */
.L_x_223:
        /* <DEDUP_REMOVED lines=11> */
.L_x_226:
[----:B------:R-:W-:Y:S05]  /*5900*/  BSYNC B1 ;  /* 0x0000000000017941 */ /* 0x000fea0003800000 */
.L_x_225:
[----:B0-----:R-:W-:Y:S01]  /*5910*/  @!P4 IMAD R9, R54, R155, R22 ;  /* 0x0000009b3609c224 */ /* 0x001fe200078e0216 */
[----:B------:R-:W-:Y:S04]  /*5920*/  BSSY B1, `(.L_x_227) ;  /* 0x0000006000017945 */ /* 0x000fe80003800000 */
[----:B------:R0:W-:Y:S01]  /*5930*/  @!P4 STG.E.U8 desc[UR36][R10.64+0x38], R9 ;  /* 0x000038090a00c986 */ /* 0x0001e2000c101124 */
[----:B------:R-:W-:Y:S05]  /*5940*/  @P3 BRA `(.L_x_228) ;  /* 0x00000000000c3947 */ /* 0x000fea0003800000 */
[----:B--2---:R-:W0:Y:S02]  /*5950*/  LDG.E.U8 R157, desc[UR36][R12.64+0x39] ;  /* 0x000039240c9d7981 */ /* 0x004e24000c1e1100 */
[----:B0-----:R-:W-:-:S05]  /*5960*/  PRMT R9, R157, 0x8880, RZ ;  /* 0x000088809d097816 */ /* 0x001fca00000000ff */
[----:B------:R-:W-:-:S07]  /*5970*/  IMAD R22, R9, R156, RZ ;  /* 0x0000009c09167224 */ /* 0x000fce00078e02ff */
.L_x_228:
[----:B------:R-:W-:Y:S05]  /*5980*/  BSYNC B1 ;  /* 0x0000000000017941 */ /* 0x000fea0003800000 */
.L_x_227:
[----:B------:R-:W-:Y:S01]  /*5990*/  @!P3 IMAD R55, R55, R155, R22 ;  /* 0x0000009b3737b224 */ /* 0x000fe200078e0216 */
[----:B------:R-:W-:Y:S04]  /*59a0*/  BSSY B1, `(.L_x_229) ;  /* 0x0000006000017945 */ /* 0x000fe80003800000 */
[----:B------:R0:W-:Y:S01]  /*59b0*/  @!P3 STG.E.U8 desc[UR36][R10.64+0x39], R55 ;  /* 0x000039370a00b986 */ /* 0x0001e2000c101124 */
[----:B------:R-:W-:Y:S05]  /*59c0*/  @P5 BRA `(.L_x_230) ;  /* 0x00000000000c5947 */ /* 0x000fea0003800000 */
[----:B--2---:R-:W0:Y:S02]  /*59d0*/  LDG.E.U8 R157, desc[UR36][R4.64+0x40] ;  /* 0x00004024049d7981 */ /* 0x004e24000c1e1100 */
[----:B0-----:R-:W-:-:S05]  /*59e0*/  PRMT R9, R157, 0x8880, RZ ;  /* 0x000088809d097816 */ /* 0x001fca00000000ff */
[----:B------:R-:W-:-:S07]  /*59f0*/  IMAD R22, R9, R156, RZ ;  /* 0x0000009c09167224 */ /* 0x000fce00078e02ff */
.L_x_230:
[----:B------:R-:W-:Y:S05]  /*5a00*/  BSYNC B1 ;  /* 0x0000000000017941 */ /* 0x000fea0003800000 */
.L_x_229:
[----:B0-----:R-:W-:Y:S01]  /*5a10*/  @!P5 IMAD R9, R56, R155, R22 ;  /* 0x0000009b3809d224 */ /* 0x001fe200078e0216 */
[----:B------:R-:W-:Y:S04]  /*5a20*/  BSSY B1, `(.L_x_231) ;  /* 0x0000006000017945 */ /* 0x000fe80003800000 */
[----:B------:R0:W-:Y:S01]  /*5a30*/  @!P5 STG.E.U8 desc[UR36][R6.64+0x40], R9 ;  /* 0x000040090600d986 */ /* 0x0001e2000c101124 */
[----:B------:R-:W-:Y:S05]  /*5a40*/  @P1 BRA `(.L_x_232) ;  /* 0x00000000000c1947 */ /* 0x000fea0003800000 */
[----:B--2---:R-:W0:Y:S02]  /*5a50*/  LDG.E.U8 R157, desc[UR36][R4.64+0x41] ;  /* 0x00004124049d7981 */ /* 0x004e24000c1e1100 */
[----:B0-----:R-:W-:-:S05]  /*5a60*/  PRMT R9, R157, 0x8880, RZ ;  /* 0x000088809d097816 */ /* 0x001fca00000000ff */
[----:B------:R-:W-:-:S07]  /*5a70*/  IMAD R22, R9, R156, RZ ;  /* 0x0000009c09167224 */ /* 0x000fce00078e02ff */
.L_x_232:
[----:B------:R-:W-:Y:S05]  /*5a80*/  BSYNC B1 ;  /* 0x0000000000017941 */ /* 0x000fea0003800000 */
.L_x_231:
        /* <DEDUP_REMOVED lines=11> */
.L_x_234:
[----:B------:R-:W-:Y:S05]  /*5b40*/  BSYNC B1 ;  /* 0x0000000000017941 */ /* 0x000fea0003800000 */
.L_x_233:
[----:B0-----:R-:W-:Y:S01]  /*5b50*/  @!P4 IMAD R9, R58, R155, R22 ;  /* 0x0000009b3a09c224 */ /* 0x001fe200078e0216 */
[----:B------:R-:W-:Y:S04]  /*5b60*/  BSSY B1, `(.L_x_235) ;  /* 0x0000006000017945 */ /* 0x000fe80003800000 */
[----:B------:R0:W-:Y:S01]  /*5b70*/  @!P4 STG.E.U8 desc[UR36][R10.64+0x40], R9 ;  /* 0x000040090a00c986 */ /* 0x0001e2000c101124 */
[----:B------:R-:W-:Y:S05]  /*5b80*/  @P3 BRA `(.L_x_236) ;  /* 0x00000000000c3947 */ /* 0x000fea0003800000 */
[----:B--2---:R-:W0:Y:S02]  /*5b90*/  LDG.E.U8 R157, desc[UR36][R12.64+0x41] ;  /* 0x000041240c9d7981 */ /* 0x004e24000c1e1100 */
[----:B0-----:R-:W-:-:S05]  /*5ba0*/  PRMT R9, R157, 0x8880, RZ ;  /* 0x000088809d097816 */ /* 0x001fca00000000ff */
[----:B------:R-:W-:-:S07]  /*5bb0*/  IMAD R22, R9, R156, RZ ;  /* 0x0000009c09167224 */ /* 0x000fce00078e02ff */
.L_x_236:
[----:B------:R-:W-:Y:S05]  /*5bc0*/  BSYNC B1 ;  /* 0x0000000000017941 */ /* 0x000fea0003800000 */
.L_x_235:
[----:B------:R-:W-:Y:S01]  /*5bd0*/  @!P3 IMAD R59, R59, R155, R22 ;  /* 0x0000009b3b3bb224 */ /* 0x000fe200078e0216 */
[----:B------:R-:W-:Y:S04]  /*5be0*/  BSSY B1, `(.L_x_237) ;  /* 0x0000006000017945 */ /* 0x000fe80003800000 */
[----:B------:R0:W-:Y:S01]  /*5bf0*/  @!P3 STG.E.U8 desc[UR36][R10.64+0x41], R59 ;  /* 0x0000413b0a00b986 */ /* 0x0001e2000c101124 */
[----:B------:R-:W-:Y:S05]  /*5c00*/  @P5 BRA `(.L_x_238) ;  /* 0x00000000000c5947 */ /* 0x000fea0003800000 */
[----:B--2---:R-:W0:Y:S02]  /*5c10*/  LDG.E.U8 R157, desc[UR36][R4.64+0x48] ;  /* 0x00004824049d7981 */ /* 0x004e24000c1e1100 */
[----:B0-----:R-:W-:-:S05]  /*5c20*/  PRMT R9, R157, 0x8880, RZ ;  /* 0x000088809d097816 */ /* 0x001fca00000000ff */
[----:B------:R-:W-:-:S07]  /*5c30*/  IMAD R22, R9, R156, RZ ;  /* 0x0000009c09167224 */ /* 0x000fce00078e02ff */
.L_x_238:
[----:B------:R-:W-:Y:S05]  /*5c40*/  BSYNC B1 ;  /* 0x0000000000017941 */ /* 0x000fea0003800000 */
.L_x_237:
[----:B0-----:R-:W-:Y:S01]  /*5c50*/  @!P5 IMAD R9, R60, R155, R22 ;  /* 0x0000009b3c09d224 */ /* 0x001fe200078e0216 */
[----:B------:R-:W-:Y:S04]  /*5c60*/  BSSY B1, `(.L_x_239) ;  /* 0x0000006000017945 */ /* 0x000fe80003800000 */
[----:B------:R0:W-:Y:S01]  /*5c70*/  @!P5 STG.E.U8 desc[UR36][R6.64+0x48], R9 ;  /* 0x000048090600d986 */ /* 0x0001e2000c101124 */
[----:B------:R-:W-:Y:S05]  /*5c80*/  @P1 BRA `(.L_x_240) ;  /* 0x00000000000c1947 */ /* 0x000fea0003800000 */
[----:B--2---:R-:W0:Y:S02]  /*5c90*/  LDG.E.U8 R157, desc[UR36][R4.64+0x49] ;  /* 0x00004924049d7981 */ /* 0x004e24000c1e1100 */
[----:B0-----:R-:W-:-:S05]  /*5ca0*/  PRMT R9, R157, 0x8880, RZ ;  /* 0x000088809d097816 */ /* 0x001fca00000000ff */
[----:B------:R-:W-:-:S07]  /*5cb0*/  IMAD R22, R9, R156, RZ ;  /* 0x0000009c09167224 */ /* 0x000fce00078e02ff */
.L_x_240:
[----:B------:R-:W-:Y:S05]  /*5cc0*/  BSYNC B1 ;  /* 0x0000000000017941 */ /* 0x000fea0003800000 */
.L_x_239:
        /* <DEDUP_REMOVED lines=11> */
.L_x_242:
[----:B------:R-:W-:Y:S05]  /*5d80*/  BSYNC B1 ;  /* 0x0000000000017941 */ /* 0x000fea0003800000 */
.L_x_241:
[----:B0-----:R-:W-:Y:S01]  /*5d90*/  @!P4 IMAD R9, R62, R155, R22 ;  /* 0x0000009b3e09c224 */ /* 0x001fe200078e0216 */
[----:B------:R-:W-:Y:S04]  /*5da0*/  BSSY B1, `(.L_x_243) ;  /* 0x0000006000017945 */ /* 0x000fe80003800000 */
[----:B------:R0:W-:Y:S01]  /*5db0*/  @!P4 STG.E.U8 desc[UR36][R10.64+0x48], R9 ;  /* 0x000048090a00c986 */ /* 0x0001e2000c101124 */
[----:B------:R-:W-:Y:S05]  /*5dc0*/  @P3 BRA `(.L_x_244) ;  /* 0x00000000000c3947 */ /* 0x000fea0003800000 */
[----:B--2---:R-:W0:Y:S02]  /*5dd0*/  LDG.E.U8 R157, desc[UR36][R12.64+0x49] ;  /* 0x000049240c9d7981 */ /* 0x004e24000c1e1100 */
[----:B0-----:R-:W-:-:S05]  /*5de0*/  PRMT R9, R157, 0x8880, RZ ;  /* 0x000088809d097816 */ /* 0x001fca00000000ff */
[----:B------:R-:W-:-:S07]  /*5df0*/  IMAD R22, R9, R156, RZ ;  /* 0x0000009c09167224 */ /* 0x000fce00078e02ff */
.L_x_244:
[----:B------:R-:W-:Y:S05]  /*5e00*/  BSYNC B1 ;  /* 0x0000000000017941 */ /* 0x000fea0003800000 */
.L_x_243:
[----:B------:R-:W-:Y:S01]  /*5e10*/  @!P3 IMAD R63, R63, R155, R22 ;  /* 0x0000009b3f3fb224 */ /* 0x000fe200078e0216 */
[----:B------:R-:W-:Y:S04]  /*5e20*/  BSSY B1, `(.L_x_245) ;  /* 0x0000006000017945 */ /* 0x000fe80003800000 */
[----:B------:R0:W-:Y:S01]  /*5e30*/  @!P3 STG.E.U8 desc[UR36][R10.64+0x49], R63 ;  /* 0x0000493f0a00b986 */ /* 0x0001e2000c101124 */
[----:B------:R-:W-:Y:S05]  /*5e40*/  @P5 BRA `(.L_x_246) ;  /* 0x00000000000c5947 */ /* 0x000fea0003800000 */
[----:B--2---:R-:W0:Y:S02]  /*5e50*/  LDG.E.U8 R157, desc[UR36][R4.64+0x50] ;  /* 0x00005024049d7981 */ /* 0x004e24000c1e1100 */
[----:B0-----:R-:W-:-:S05]  /*5e60*/  PRMT R9, R157, 0x8880, RZ ;  /* 0x000088809d097816 */ /* 0x001fca00000000ff */
[----:B------:R-:W-:-:S07]  /*5e70*/  IMAD R22, R9, R156, RZ ;  /* 0x0000009c09167224 */ /* 0x000fce00078e02ff */
.L_x_246:
[----:B------:R-:W-:Y:S05]  /*5e80*/  BSYNC B1 ;  /* 0x0000000000017941 */ /* 0x000fea0003800000 */
.L_x_245:
[----:B0-----:R-:W-:Y:S01]  /*5e90*/  @!P5 IMAD R9, R64, R155, R22 ;  /* 0x0000009b4009d224 */ /* 0x001fe200078e0216 */
[----:B------:R-:W-:Y:S04]  /*5ea0*/  BSSY B1, `(.L_x_247) ;  /* 0x0000006000017945 */ /* 0x000fe80003800000 */
[----:B------:R0:W-:Y:S01]  /*5eb0*/  @!P5 STG.E.U8 desc[UR36][R6.64+0x50], R9 ;  /* 0x000050090600d986 */ /* 0x0001e2000c101124 */
[----:B------:R-:W-:Y:S05]  /*5ec0*/  @P1 BRA `(.L_x_248) ;  /* 0x00000000000c1947 */ /* 0x000fea0003800000 */
[----:B--2---:R-:W0:Y:S02]  /*5ed0*/  LDG.E.U8 R157, desc[UR36][R4.64+0x51] ;  /* 0x00005124049d7981 */ /* 0x004e24000c1e1100 */
[----:B0-----:R-:W-:-:S05]  /*5ee0*/  PRMT R9, R157, 0x8880, RZ ;  /* 0x000088809d097816 */ /* 0x001fca00000000ff */
[----:B------:R-:W-:-:S07]  /*5ef0*/  IMAD R22, R9, R156, RZ ;  /* 0x0000009c09167224 */ /* 0x000fce00078e02ff */
.L_x_248:
[----:B------:R-:W-:Y:S05]  /*5f00*/  BSYNC B1 ;  /* 0x0000000000017941 */ /* 0x000fea0003800000 */
.L_x_247:
        /* <DEDUP_REMOVED lines=11> */
.L_x_250:
[----:B------:R-:W-:Y:S05]  /*5fc0*/  BSYNC B1 ;  /* 0x0000000000017941 */ /* 0x000fea0003800000 */
.L_x_249:
[----:B0-----:R-:W-:Y:S01]  /*5fd0*/  @!P4 IMAD R9, R66, R155, R22 ;  /* 0x0000009b4209c224 */ /* 0x001fe200078e0216 */
[----:B------:R-:W-:Y:S04]  /*5fe0*/  BSSY B1, `(.L_x_251) ;  /* 0x0000006000017945 */ /* 0x000fe80003800000 */
[----:B------:R0:W-:Y:S01]  /*5ff0*/  @!P4 STG.E.U8 desc[UR36][R10.64+0x50], R9 ;  /* 0x000050090a00c986 */ /* 0x0001e2000c101124 */
[----:B------:R-:W-:Y:S05]  /*6000*/  @P3 BRA `(.L_x_252) ;  /* 0x00000000000c3947 */ /* 0x000fea0003800000 */
[----:B--2---:R-:W0:Y:S02]  /*6010*/  LDG.E.U8 R157, desc[UR36][R12.64+0x51] ;  /* 0x000051240c9d7981 */ /* 0x004e24000c1e1100 */
[----:B0-----:R-:W-:-:S05]  /*6020*/  PRMT R9, R157, 0x8880, RZ ;  /* 0x000088809d097816 */ /* 0x001fca00000000ff */
[----:B------:R-:W-:-:S07]  /*6030*/  IMAD R22, R9, R156, RZ ;  /* 0x0000009c09167224 */ /* 0x000fce00078e02ff */
.L_x_252:
[----:B------:R-:W-:Y:S05]  /*6040*/  BSYNC B1 ;  /* 0x0000000000017941 */ /* 0x000fea0003800000 */
.L_x_251:
[----:B------:R-:W-:Y:S01]  /*6050*/  @!P3 IMAD R67, R67, R155, R22 ;  /* 0x0000009b4343b224 */ /* 0x000fe200078e0216 */
[----:B------:R-:W-:Y:S04]  /*6060*/  BSSY B1, `(.L_x_253) ;  /* 0x0000006000017945 */ /* 0x000fe80003800000 */
[----:B------:R0:W-:Y:S01]  /*6070*/  @!P3 STG.E.U8 desc[UR36][R10.64+0x51], R67 ;  /* 0x000051430a00b986 */ /* 0x0001e2000c101124 */
[----:B------:R-:W-:Y:S05]  /*6080*/  @P5 BRA `(.L_x_254) ;  /* 0x00000000000c5947 */ /* 0x000fea0003800000 */
[----:B--2---:R-:W0:Y:S02]  /*6090*/  LDG.E.U8 R157, desc[UR36][R4.64+0x58] ;  /* 0x00005824049d7981 */ /* 0x004e24000c1e1100 */
[----:B0-----:R-:W-:-:S05]  /*60a0*/  PRMT R9, R157, 0x8880, RZ ;  /* 0x000088809d097816 */ /* 0x001fca00000000ff */
[----:B------:R-:W-:-:S07]  /*60b0*/  IMAD R22, R9, R156, RZ ;  /* 0x0000009c09167224 */ /* 0x000fce00078e02ff */
.L_x_254:
[----:B------:R-:W-:Y:S05]  /*60c0*/  BSYNC B1 ;  /* 0x0000000000017941 */ /* 0x000fea0003800000 */
.L_x_253:
[----:B0-----:R-:W-:Y:S01]  /*60d0*/  @!P5 IMAD R9, R68, R155, R22 ;  /* 0x0000009b4409d224 */ /* 0x001fe200078e0216 */
[----:B------:R-:W-:Y:S04]  /*60e0*/  BSSY B1, `(.L_x_255) ;  /* 0x0000006000017945 */ /* 0x000fe80003800000 */
[----:B------:R0:W-:Y:S01]  /*60f0*/  @!P5 STG.E.U8 desc[UR36][R6.64+0x58], R9 ;  /* 0x000058090600d986 */ /* 0x0001e2000c101124 */
[----:B------:R-:W-:Y:S05]  /*6100*/  @P1 BRA `(.L_x_256) ;  /* 0x00000000000c1947 */ /* 0x000fea0003800000 */
[----:B--2---:R-:W0:Y:S02]  /*6110*/  LDG.E.U8 R157, desc[UR36][R4.64+0x59] ;  /* 0x00005924049d7981 */ /* 0x004e24000c1e1100 */
[----:B0-----:R-:W-:-:S05]  /*6120*/  PRMT R9, R157, 0x8880, RZ ;  /* 0x000088809d097816 */ /* 0x001fca00000000ff */
[----:B------:R-:W-:-:S07]  /*6130*/  IMAD R22, R9, R156, RZ ;  /* 0x0000009c09167224 */ /* 0x000fce00078e02ff */
.L_x_256:
[----:B------:R-:W-:Y:S05]  /*6140*/  BSYNC B1 ;  /* 0x0000000000017941 */ /* 0x000fea0003800000 */
.L_x_255:
        /* <DEDUP_REMOVED lines=11> */
.L_x_258:
[----:B------:R-:W-:Y:S05]  /*6200*/  BSYNC B1 ;  /* 0x0000000000017941 */ /* 0x000fea0003800000 */
.L_x_257:
[----:B0-----:R-:W-:Y:S01]  /*6210*/  @!P4 IMAD R9, R70, R155, R22 ;  /* 0x0000009b4609c224 */ /* 0x001fe200078e0216 */
[----:B------:R-:W-:Y:S04]  /*6220*/  BSSY B1, `(.L_x_259) ;  /* 0x0000006000017945 */ /* 0x000fe80003800000 */
[----:B------:R0:W-:Y:S01]  /*6230*/  @!P4 STG.E.U8 desc[UR36][R10.64+0x58], R9 ;  /* 0x000058090a00c986 */ /* 0x0001e2000c101124 */
[----:B------:R-:W-:Y:S05]  /*6240*/  @P3 BRA `(.L_x_260) ;  /* 0x00000000000c3947 */ /* 0x000fea0003800000 */
[----:B--2---:R-:W0:Y:S02]  /*6250*/  LDG.E.U8 R157, desc[UR36][R12.64+0x59] ;  /* 0x000059240c9d7981 */ /* 0x004e24000c1e1100 */
[----:B0-----:R-:W-:-:S05]  /*6260*/  PRMT R9, R157, 0x8880, RZ ;  /* 0x000088809d097816 */ /* 0x001fca00000000ff */
[----:B------:R-:W-:-:S07]  /*6270*/  IMAD R22, R9, R156, RZ ;  /* 0x0000009c09167224 */ /* 0x000fce00078e02ff */
.L_x_260:
[----:B------:R-:W-:Y:S05]  /*6280*/  BSYNC B1 ;  /* 0x0000000000017941 */ /* 0x000fea0003800000 */
.L_x_259:
[----:B------:R-:W-:Y:S01]  /*6290*/  @!P3 IMAD R71, R71, R155, R22 ;  /* 0x0000009b4747b224 */ /* 0x000fe200078e0216 */
[----:B------:R-:W-:Y:S04]  /*62a0*/  BSSY B1, `(.L_x_261) ;  /* 0x0000006000017945 */ /* 0x000fe80003800000 */
[----:B------:R0:W-:Y:S01]  /*62b0*/  @!P3 STG.E.U8 desc[UR36][R10.64+0x59], R71 ;  /* 0x000059470a00b986 */ /* 0x0001e2000c101124 */
[----:B------:R-:W-:Y:S05]  /*62c0*/  @P5 BRA `(.L_x_262) ;  /* 0x00000000000c5947 */ /* 0x000fea0003800000 */
[----:B--2---:R-:W0:Y:S02]  /*62d0*/  LDG.E.U8 R157, desc[UR36][R4.64+0x60] ;  /* 0x00006024049d7981 */ /* 0x004e24000c1e1100 */
[----:B0-----:R-:W-:-:S05]  /*62e0*/  PRMT R9, R157, 0x8880, RZ ;  /* 0x000088809d097816 */ /* 0x001fca00000000ff */
[----:B------:R-:W-:-:S07]  /*62f0*/  IMAD R22, R9, R156, RZ ;  /* 0x0000009c09167224 */ /* 0x000fce00078e02ff */
.L_x_262:
[----:B------:R-:W-:Y:S05]  /*6300*/  BSYNC B1 ;  /* 0x0000000000017941 */ /* 0x000fea0003800000 */
.L_x_261:
[----:B0-----:R-:W-:Y:S01]  /*6310*/  @!P5 IMAD R9, R72, R155, R22 ;  /* 0x0000009b4809d224 */ /* 0x001fe200078e0216 */
[----:B------:R-:W-:Y:S04]  /*6320*/  BSSY B1, `(.L_x_263) ;  /* 0x0000006000017945 */ /* 0x000fe80003800000 */
[----:B------:R0:W-:Y:S01]  /*6330*/  @!P5 STG.E.U8 desc[UR36][R6.64+0x60], R9 ;  /* 0x000060090600d986 */ /* 0x0001e2000c101124 */
[----:B------:R-:W-:Y:S05]  /*6340*/  @P1 BRA `(.L_x_264) ;  /* 0x00000000000c1947 */ /* 0x000fea0003800000 */
[----:B--2---:R-:W0:Y:S02]  /*6350*/  LDG.E.U8 R157, desc[UR36][R4.64+0x61] ;  /* 0x00006124049d7981 */ /* 0x004e24000c1e1100 */
[----:B0-----:R-:W-:-:S05]  /*6360*/  PRMT R9, R157, 0x8880, RZ ;  /* 0x000088809d097816 */ /* 0x001fca00000000ff */
[----:B------:R-:W-:-:S07]  /*6370*/  IMAD R22, R9, R156, RZ ;  /* 0x0000009c09167224 */ /* 0x000fce00078e02ff */
.L_x_264:
[----:B------:R-:W-:Y:S05]  /*6380*/  BSYNC B1 ;  /* 0x0000000000017941 */ /* 0x000fea0003800000 */
.L_x_263:
        /* <DEDUP_REMOVED lines=11> */
.L_x_266:
[----:B------:R-:W-:Y:S05]  /*6440*/  BSYNC B1 ;  /* 0x0000000000017941 */ /* 0x000fea0003800000 */
.L_x_265:
[----:B0-----:R-:W-:Y:S01]  /*6450*/  @!P4 IMAD R9, R74, R155, R22 ;  /* 0x0000009b4a09c224 */ /* 0x001fe200078e0216 */
[----:B------:R-:W-:Y:S04]  /*6460*/  BSSY B1, `(.L_x_267) ;  /* 0x0000006000017945 */ /* 0x000fe80003800000 */
[----:B------:R0:W-:Y:S01]  /*6470*/  @!P4 STG.E.U8 desc[UR36][R10.64+0x60], R9 ;  /* 0x000060090a00c986 */ /* 0x0001e2000c101124 */
[----:B------:R-:W-:Y:S05]  /*6480*/  @P3 BRA `(.L_x_268) ;  /* 0x00000000000c3947 */ /* 0x000fea0003800000 */
[----:B--2---:R-:W0:Y:S02]  /*6490*/  LDG.E.U8 R157, desc[UR36][R12.64+0x61] ;  /* 0x000061240c9d7981 */ /* 0x004e24000c1e1100 */
[----:B0-----:R-:W-:-:S05]  /*64a0*/  PRMT R9, R157, 0x8880, RZ ;  /* 0x000088809d097816 */ /* 0x001fca00000000ff */
[----:B------:R-:W-:-:S07]  /*64b0*/  IMAD R22, R9, R156, RZ ;  /* 0x0000009c09167224 */ /* 0x000fce00078e02ff */
.L_x_268:
[----:B------:R-:W-:Y:S05]  /*64c0*/  BSYNC B1 ;  /* 0x0000000000017941 */ /* 0x000fea0003800000 */
.L_x_267:
[----:B------:R-:W-:Y:S01]  /*64d0*/  @!P3 IMAD R75, R75, R155, R22 ;  /* 0x0000009b4b4bb224 */ /* 0x000fe200078e0216 */
[----:B------:R-:W-:Y:S04]  /*64e0*/  BSSY B1, `(.L_x_269) ;  /* 0x0000006000017945 */ /* 0x000fe80003800000 */
[----:B------:R0:W-:Y:S01]  /*64f0*/  @!P3 STG.E.U8 desc[UR36][R10.64+0x61], R75 ;  /* 0x0000614b0a00b986 */ /* 0x0001e2000c101124 */
[----:B------:R-:W-:Y:S05]  /*6500*/  @P5 BRA `(.L_x_270) ;  /* 0x00000000000c5947 */ /* 0x000fea0003800000 */
[----:B--2---:R-:W0:Y:S02]  /*6510*/  LDG.E.U8 R157, desc[UR36][R4.64+0x68] ;  /* 0x00006824049d7981 */ /* 0x004e24000c1e1100 */
[----:B0-----:R-:W-:-:S05]  /*6520*/  PRMT R9, R157, 0x8880, RZ ;  /* 0x000088809d097816 */ /* 0x001fca00000000ff */
[----:B------:R-:W-:-:S07]  /*6530*/  IMAD R22, R9, R156, RZ ;  /* 0x0000009c09167224 */ /* 0x000fce00078e02ff */
.L_x_270:
[----:B------:R-:W-:Y:S05]  /*6540*/  BSYNC B1 ;  /* 0x0000000000017941 */ /* 0x000fea0003800000 */
.L_x_269:
[----:B0-----:R-:W-:Y:S01]  /*6550*/  @!P5 IMAD R9, R76, R155, R22 ;  /* 0x0000009b4c09d224 */ /* 0x001fe200078e0216 */
[----:B------:R-:W-:Y:S04]  /*6560*/  BSSY B1, `(.L_x_271) ;  /* 0x0000006000017945 */ /* 0x000fe80003800000 */
[----:B------:R0:W-:Y:S01]  /*6570*/  @!P5 STG.E.U8 desc[UR36][R6.64+0x68], R9 ;  /* 0x000068090600d986 */ /* 0x0001e2000c101124 */
[----:B------:R-:W-:Y:S05]  /*6580*/  @P1 BRA `(.L_x_272) ;  /* 0x00000000000c1947 */ /* 0x000fea0003800000 */
[----:B--2---:R-:W0:Y:S02]  /*6590*/  LDG.E.U8 R157, desc[UR36][R4.64+0x69] ;  /* 0x00006924049d7981 */ /* 0x004e24000c1e1100 */
[----:B0-----:R-:W-:-:S05]  /*65a0*/  PRMT R9, R157, 0x8880, RZ ;  /* 0x000088809d097816 */ /* 0x001fca00000000ff */
[----:B------:R-:W-:-:S07]  /*65b0*/  IMAD R22, R9, R156, RZ ;  /* 0x0000009c09167224 */ /* 0x000fce00078e02ff */
.L_x_272:
[----:B------:R-:W-:Y:S05]  /*65c0*/  BSYNC B1 ;  /* 0x0000000000017941 */ /* 0x000fea0003800000 */
.L_x_271:
        /* <DEDUP_REMOVED lines=11> */
.L_x_274:
[----:B------:R-:W-:Y:S05]  /*6680*/  BSYNC B1 ;  /* 0x0000000000017941 */ /* 0x000fea0003800000 */
.L_x_273:
[----:B0-----:R-:W-:Y:S01]  /*6690*/  @!P4 IMAD R9, R78, R155, R22 ;  /* 0x0000009b4e09c224 */ /* 0x001fe200078e0216 */
[----:B------:R-:W-:Y:S04]  /*66a0*/  BSSY B1, `(.L_x_275) ;  /* 0x0000006000017945 */ /* 0x000fe80003800000 */
[----:B------:R0:W-:Y:S01]  /*66b0*/  @!P4 STG.E.U8 desc[UR36][R10.64+0x68], R9 ;  /* 0x000068090a00c986 */ /* 0x0001e2000c101124 */
[----:B------:R-:W-:Y:S05]  /*66c0*/  @P3 BRA `(.L_x_276) ;  /* 0x00000000000c3947 */ /* 0x000fea0003800000 */
[----:B--2---:R-:W0:Y:S02]  /*66d0*/  LDG.E.U8 R157, desc[UR36][R12.64+0x69] ;  /* 0x000069240c9d7981 */ /* 0x004e24000c1e1100 */
[----:B0-----:R-:W-:-:S05]  /*66e0*/  PRMT R9, R157, 0x8880, RZ ;  /* 0x000088809d097816 */ /* 0x001fca00000000ff */
[----:B------:R-:W-:-:S07]  /*66f0*/  IMAD R22, R9, R156, RZ ;  /* 0x0000009c09167224 */ /* 0x000fce00078e02ff */
.L_x_276:
[----:B------:R-:W-:Y:S05]  /*6700*/  BSYNC B1 ;  /* 0x0000000000017941 */ /* 0x000fea0003800000 */
.L_x_275:
[----:B------:R-:W-:Y:S01]  /*6710*/  @!P3 IMAD R79, R79, R155, R22 ;  /* 0x0000009b4f4fb224 */ /* 0x000fe200078e0216 */
[----:B------:R-:W-:Y:S04]  /*6720*/  BSSY B1, `(.L_x_277) ;  /* 0x0000006000017945 */ /* 0x000fe80003800000 */
[----:B------:R0:W-:Y:S01]  /*6730*/  @!P3 STG.E.U8 desc[UR36][R10.64+0x69], R79 ;  /* 0x0000694f0a00b986 */ /* 0x0001e2000c101124 */
[----:B------:R-:W-:Y:S05]  /*6740*/  @P5 BRA `(.L_x_278) ;  /* 0x00000000000c5947 */ /* 0x000fea0003800000 */
[----:B--2---:R-:W0:Y:S02]  /*6750*/  LDG.E.U8 R157, desc[UR36][R4.64+0x70] ;  /* 0x00007024049d7981 */ /* 0x004e24000c1e1100 */
[----:B0-----:R-:W-:-:S05]  /*6760*/  PRMT R9, R157, 0x8880, RZ ;  /* 0x000088809d097816 */ /* 0x001fca00000000ff */
[----:B------:R-:W-:-:S07]  /*6770*/  IMAD R22, R9, R156, RZ ;  /* 0x0000009c09167224 */ /* 0x000fce00078e02ff */
.L_x_278:
[----:B------:R-:W-:Y:S05]  /*6780*/  BSYNC B1 ;  /* 0x0000000000017941 */ /* 0x000fea0003800000 */
.L_x_277:
[----:B0-----:R-:W-:Y:S01]  /*6790*/  @!P5 IMAD R9, R80, R155, R22 ;  /* 0x0000009b5009d224 */ /* 0x001fe200078e0216 */
[----:B------:R-:W-:Y:S04]  /*67a0*/  BSSY B1, `(.L_x_279) ;  /* 0x0000006000017945 */ /* 0x000fe80003800000 */
[----:B------:R0:W-:Y:S01]  /*67b0*/  @!P5 STG.E.U8 desc[UR36][R6.64+0x70], R9 ;  /* 0x000070090600d986 */ /* 0x0001e2000c101124 */
[----:B------:R-:W-:Y:S05]  /*67c0*/  @P1 BRA `(.L_x_280) ;  /* 0x00000000000c1947 */ /* 0x000fea0003800000 */
[----:B--2---:R-:W0:Y:S02]  /*67d0*/  LDG.E.U8 R157, desc[UR36][R4.64+0x71] ;  /* 0x00007124049d7981 */ /* 0x004e24000c1e1100 */
[----:B0-----:R-:W-:-:S05]  /*67e0*/  PRMT R9, R157, 0x8880, RZ ;  /* 0x000088809d097816 */ /* 0x001fca00000000ff */
[----:B------:R-:W-:-:S07]  /*67f0*/  IMAD R22, R9, R156, RZ ;  /* 0x0000009c09167224 */ /* 0x000fce00078e02ff */
.L_x_280:
[----:B------:R-:W-:Y:S05]  /*6800*/  BSYNC B1 ;  /* 0x0000000000017941 */ /* 0x000fea0003800000 */
.L_x_279:
[----:B------:R-:W-:Y:S01]  /*6810*/  ISETP.LT.OR P4, PT, R3, 0x71, !P0 ;  /* 0x000000710300780c */ /* 0x000fe20004781670 */
[----:B------:R-:W-:Y:S01]  /*6820*/  @!P1 IMAD R81, R81, R155, R22 ;  /* 0x0000009b51519224 */ /* 0x000fe200078e0216 */
[----:B------:R-:W-:Y:S01]  /*6830*/  BSSY B1, `(.L_x_281) ;  /* 0x000000a000017945 */ /* 0x000fe20003800000 */
[C---:B------:R-:W-:Y:S02]  /*6840*/  ISETP.LT.OR P3, PT, R3.reuse, 0x72, !P0 ;  /* 0x000000720300780c */ /* 0x040fe40004761670 */
        /* <DEDUP_REMOVED lines=8> */
.L_x_282:
[----:B------:R-:W-:Y:S05]  /*68d0*/  BSYNC B1 ;  /* 0x0000000000017941 */ /* 0x000fea0003800000 */
.L_x_281:
[----:B0-----:R-:W-:Y:S01]  /*68e0*/  @!P4 IMAD R9, R82, R155, R22 ;  /* 0x0000009b5209c224 */ /* 0x001fe200078e0216 */
[----:B------:R-:W-:Y:S04]  /*68f0*/  BSSY B1, `(.L_x_283) ;  /* 0x0000006000017945 */ /* 0x000fe80003800000 */
[----:B------:R0:W-:Y:S01]  /*6900*/  @!P4 STG.E.U8 desc[UR36][R10.64+0x70], R9 ;  /* 0x000070090a00c986 */ /* 0x0001e2000c101124 */
[----:B------:R-:W-:Y:S05]  /*6910*/  @P3 BRA `(.L_x_284) ;  /* 0x00000000000c3947 */ /* 0x000fea0003800000 */
[----:B--2---:R-:W0:Y:S02]  /*6920*/  LDG.E.U8 R157, desc[UR36][R12.64+0x71] ;  /* 0x000071240c9d7981 */ /* 0x004e24000c1e1100 */
[----:B0-----:R-:W-:-:S05]  /*6930*/  PRMT R9, R157, 0x8880, RZ ;  /* 0x000088809d097816 */ /* 0x001fca00000000ff */
[----:B------:R-:W-:-:S07]  /*6940*/  IMAD R22, R9, R156, RZ ;  /* 0x0000009c09167224 */ /* 0x000fce00078e02ff */
.L_x_284:
[----:B------:R-:W-:Y:S05]  /*6950*/  BSYNC B1 ;  /* 0x0000000000017941 */ /* 0x000fea0003800000 */
.L_x_283:
[----:B------:R-:W-:Y:S01]  /*6960*/  @!P3 IMAD R83, R83, R155, R22 ;  /* 0x0000009b5353b224 */ /* 0x000fe200078e0216 */
[----:B------:R-:W-:Y:S04]  /*6970*/  BSSY B1, `(.L_x_285) ;  /* 0x0000006000017945 */ /* 0x000fe80003800000 */
[----:B------:R0:W-:Y:S01]  /*6980*/  @!P3 STG.E.U8 desc[UR36][R10.64+0x71], R83 ;  /* 0x000071530a00b986 */ /* 0x0001e2000c101124 */
[----:B------:R-:W-:Y:S05]  /*6990*/  @P1 BRA `(.L_x_286) ;  /* 0x00000000000c1947 */ /* 0x000fea0003800000 */
[----:B--2---:R-:W0:Y:S02]  /*69a0*/  LDG.E.U8 R157, desc[UR36][R4.64+0x78] ;  /* 0x00007824049d7981 */ /* 0x004e24000c1e1100 */
[----:B0-----:R-:W-:-:S05]  /*69b0*/  PRMT R9, R157, 0x8880, RZ ;  /* 0x000088809d097816 */ /* 0x001fca00000000ff */
[----:B------:R-:W-:-:S07]  /*69c0*/  IMAD R22, R9, R156, RZ ;  /* 0x0000009c09167224 */ /* 0x000fce00078e02ff */
.L_x_286:
[----:B------:R-:W-:Y:S05]  /*69d0*/  BSYNC B1 ;  /* 0x0000000000017941 */ /* 0x000fea0003800000 */
.L_x_285:
[----:B0-----:R-:W-:Y:S01]  /*69e0*/  @!P1 IMAD R9, R84, R155, R22 ;  /* 0x0000009b54099224 */ /* 0x001fe200078e0216 */
[----:B------:R-:W-:Y:S04]  /*69f0*/  BSSY B1, `(.L_x_287) ;  /* 0x0000006000017945 */ /* 0x000fe80003800000 */
[----:B------:R0:W-:Y:S01]  /*6a00*/  @!P1 STG.E.U8 desc[UR36][R6.64+0x78], R9 ;  /* 0x0000780906009986 */ /* 0x0001e2000c101124 */
[----:B------:R-:W-:Y:S05]  /*6a10*/  @P2 BRA `(.L_x_288) ;  /* 0x00000000000c2947 */ /* 0x000fea0003800000 */
[----:B--2---:R-:W0:Y:S02]  /*6a20*/  LDG.E.U8 R157, desc[UR36][R4.64+0x79] ;  /* 0x00007924049d7981 */ /* 0x004e24000c1e1100 */
[----:B0-----:R-:W-:-:S05]  /*6a30*/  PRMT R9, R157, 0x8880, RZ ;  /* 0x000088809d097816 */ /* 0x001fca00000000ff */
[----:B------:R-:W-:-:S07]  /*6a40*/  IMAD R22, R9, R156, RZ ;  /* 0x0000009c09167224 */ /* 0x000fce00078e02ff */
.L_x_288:
[----:B------:R-:W-:Y:S05]  /*6a50*/  BSYNC B1 ;  /* 0x0000000000017941 */ /* 0x000fea0003800000 */
.L_x_287:
[----:B------:R-:W-:Y:S01]  /*6a60*/  @!P2 IMAD R85, R85, R155, R22 ;  /* 0x0000009b5555a224 */ /* 0x000fe200078e0216 */
[----:B------:R-:W-:Y:S04]  /*6a70*/  BSSY B1, `(.L_x_289) ;  /* 0x0000006000017945 */ /* 0x000fe80003800000 */
[----:B------:R0:W-:Y:S01]  /*6a80*/  @!P2 STG.E.U8 desc[UR36][R6.64+0x79], R85 ;  /* 0x000079550600a986 */ /* 0x0001e2000c101124 */
[----:B------:R-:W-:Y:S05]  /*6a90*/  @P5 BRA `(.L_x_290) ;  /* 0x00000000000c5947 */ /* 0x000fea0003800000 */
[----:B--2---:R-:W2:Y:S02]  /*6aa0*/  LDG.E.U8 R157, desc[UR36][R12.64+0x78] ;  /* 0x000078240c9d7981 */ /* 0x004ea4000c1e1100 */
[----:B--2---:R-:W-:-:S05]  /*6ab0*/  PRMT R5, R157, 0x8880, RZ ;  /* 0x000088809d057816 */ /* 0x004fca00000000ff */
[----:B------:R-:W-:-:S07]  /*6ac0*/  IMAD R22, R5, R156, RZ ;  /* 0x0000009c05167224 */ /* 0x000fce00078e02ff */
.L_x_290:
[----:B------:R-:W-:Y:S05]  /*6ad0*/  BSYNC B1 ;  /* 0x0000000000017941 */ /* 0x000fea0003800000 */
.L_x_289:
[----:B------:R-:W-:Y:S01]  /*6ae0*/  @!P5 IMAD R5, R86, R155, R22 ;  /* 0x0000009b5605d224 */ /* 0x000fe200078e0216 */
[----:B------:R-:W-:Y:S01]  /*6af0*/  ISETP.LT.OR P0, PT, R3, 0x7a, !P0 ;  /* 0x0000007a0300780c */ /* 0x000fe20004701670 */
[----:B------:R-:W-:Y:S03]  /*6b00*/  BSSY B1, `(.L_x_291) ;  /* 0x0000006000017945 */ /* 0x000fe60003800000 */
[----:B------:R0:W-:Y:S09]  /*6b10*/  @!P5 STG.E.U8 desc[UR36][R10.64+0x78], R5 ;  /* 0x000078050a00d986 */ /* 0x0001f2000c101124 */
[----:B------:R-:W-:Y:S05]  /*6b20*/  @P0 BRA `(.L_x_292) ;  /* 0x00000000000c0947 */ /* 0x000fea0003800000 */
[----:B--2---:R-:W2:Y:S02]  /*6b30*/  LDG.E.U8 R157, desc[UR36][R12.64+0x79] ;  /* 0x000079240c9d7981 */ /* 0x004ea4000c1e1100 */
[----:B--2---:R-:W-:-:S05]  /*6b40*/  PRMT R3, R157, 0x8880, RZ ;  /* 0x000088809d037816 */ /* 0x004fca00000000ff */
[----:B------:R-:W-:-:S07]  /*6b50*/  IMAD R22, R3, R156, RZ ;  /* 0x0000009c03167224 */ /* 0x000fce00078e02ff */
.L_x_292:
[----:B------:R-:W-:Y:S05]  /*6b60*/  BSYNC B1 ;  /* 0x0000000000017941 */ /* 0x000fea0003800000 */
.L_x_291:
[----:B------:R-:W-:Y:S01]  /*6b70*/  IMAD R87, R87, R155, R22 ;  /* 0x0000009b57577224 */ /* 0x000fe200078e0216 */
[----:B------:R-:W-:Y:S06]  /*6b80*/  @P0 BRA `(.L_x_293) ;  /* 0x0000001800180947 */ /* 0x000fec0003800000 */
[----:B------:R0:W-:Y:S01]  /*6b90*/  STG.E.U8 desc[UR36][R10.64+0x79], R87 ;  /* 0x000079570a007986 */ /* 0x0001e2000c101124 */
[----:B------:R-:W-:Y:S05]  /*6ba0*/  BRA `(.L_x_293) ;  /* 0x0000001800107947 */ /* 0x000fea0003800000 */
.L_x_36:
[C---:B------:R-:W-:Y:S02]  /*6bb0*/  ISETP.GE.AND P2, PT, R0.reuse, 0x1, PT ;  /* 0x000000010000780c */ /* 0x040fe40003f46270 */
[----:B------:R-:W-:Y:S02]  /*6bc0*/  ISETP.GE.AND P0, PT, R0, 0x9, PT ;  /* 0x000000090000780c */ /* 0x000fe40003f06270 */
[C---:B------:R-:W-:Y:S02]  /*6bd0*/  ISETP.LT.OR P3, PT, R3.reuse, 0x1, !P2 ;  /* 0x000000010300780c */ /* 0x040fe40005761670 */
[C---:B------:R-:W-:Y:S02]  /*6be0*/  ISETP.LT.OR P5, PT, R3.reuse, 0x2, !P2 ;  /* 0x000000020300780c */ /* 0x040fe400057a1670 */
[C---:B------:R-:W-:Y:S02]  /*6bf0*/  ISETP.LT.OR P1, PT, R3.reuse, 0x1, !P0 ;  /* 0x000000010300780c */ /* 0x040fe40004721670 */
[----:B------:R-:W-:-:S07]  /*6c00*/  ISETP.LT.OR P4, PT, R3, 0x2, !P0 ;  /* 0x000000020300780c */ /* 0x000fce0004781670 */
[-C--:B------:R-:W-:Y:S02]  /*6c10*/  @!P3 IMAD R5, R88, R155.reuse, RZ ;  /* 0x0000009b5805b224 */ /* 0x080fe400078e02ff */
[-C--:B------:R-:W-:Y:S02]  /*6c20*/  @!P5 IMAD R89, R89, R155.reuse, RZ ;  /* 0x0000009b5959d224 */ /* 0x080fe400078e02ff */
[-C--:B------:R-:W-:Y:S01]  /*6c30*/  @!P1 IMAD R13, R90, R155.reuse, RZ ;  /* 0x0000009b5a0d9224 */ /* 0x080fe200078e02ff */
[----:B------:R0:W-:Y:S01]  /*6c40*/  @!P3 STG.E.U8 desc[UR36][R160.64], R5 ;  /* 0x00000005a000b986 */ /* 0x0001e2000c101124 */
[----:B------:R-:W-:Y:S01]  /*6c50*/  ISETP.LT.OR P3, PT, R3, 0x9, !P2 ;  /* 0x000000090300780c */ /* 0x000fe20005761670 */
[----:B------:R-:W-:Y:S02]  /*6c60*/  @!P4 IMAD R91, R91, R155, RZ ;  /* 0x0000009b5b5bc224 */ /* 0x000fe400078e02ff */
[----:B------:R-:W-:Y:S01]  /*6c70*/  @!P5 STG.E.U8 desc[UR36][R160.64+0x1], R89 ;  /* 0x00000159a000d986 */ /* 0x000fe2000c101124 */
[----:B------:R-:W-:-:S03]  /*6c80*/  ISETP.LT.OR P5, PT, R3, 0xa, !P2 ;  /* 0x0000000a0300780c */ /* 0x000fc600057a1670 */
[----:B------:R1:W-:Y:S01]  /*6c90*/  @!P1 STG.E.U8 desc[UR36][R8.64], R13 ;  /* 0x0000000d08009986 */ /* 0x0003e2000c101124 */
[----:B------:R-:W-:-:S03]  /*6ca0*/  ISETP.LT.OR P1, PT, R3, 0x9, !P0 ;  /* 0x000000090300780c */ /* 0x000fc60004721670 */
[----:B------:R-:W-:Y:S01]  /*6cb0*/  @!P4 STG.E.U8 desc[UR36][R8.64+0x1], R91 ;  /* 0x0000015b0800c986 */ /* 0x000fe2000c101124 */
[----:B------:R-:W-:Y:S01]  /*6cc0*/  ISETP.LT.OR P4, PT, R3, 0xa, !P0 ;  /* 0x0000000a0300780c */ /* 0x000fe20004781670 */
[----:B------:R-:W-:-:S04]  /*6cd0*/  @!P3 IMAD R15, R92, R155, RZ ;  /* 0x0000009b5c0fb224 */ /* 0x000fc800078e02ff */
[-C--:B------:R-:W-:Y:S01]  /*6ce0*/  @!P5 IMAD R93, R93, R155.reuse, RZ ;  /* 0x0000009b5d5dd224 */ /* 0x080fe200078e02ff */
[----:B------:R3:W-:Y:S01]  /*6cf0*/  @!P3 STG.E.U8 desc[UR36][R160.64+0x8], R15 ;  /* 0x0000080fa000b986 */ /* 0x0007e2000c101124 */
[C---:B------:R-:W-:Y:S02]  /*6d00*/  ISETP.LT.OR P3, PT, R3.reuse, 0x11, !P2 ;  /* 0x000000110300780c */ /* 0x040fe40005761670 */
[-C--:B0-----:R-:W-:Y:S01]  /*6d10*/  @!P1 IMAD R5, R94, R155.reuse, RZ ;  /* 0x0000009b5e059224 */ /* 0x081fe200078e02ff */
[----:B------:R-:W-:Y:S01]  /*6d20*/  @!P5 STG.E.U8 desc[UR36][R160.64+0x9], R93 ;  /* 0x0000095da000d986 */ /* 0x000fe2000c101124 */
[----:B------:R-:W-:Y:S02]  /*6d30*/  ISETP.LT.OR P5, PT, R3, 0x12, !P2 ;  /* 0x000000120300780c */ /* 0x000fe400057a1670 */
[----:B------:R-:W-:Y:S01]  /*6d40*/  @!P4 IMAD R95, R95, R155, RZ ;  /* 0x0000009b5f5fc224 */ /* 0x000fe200078e02ff */
[----:B------:R0:W-:Y:S01]  /*6d50*/  @!P1 STG.E.U8 desc[UR36][R8.64+0x8], R5 ;  /* 0x0000080508009986 */ /* 0x0001e2000c101124 */
[----:B------:R-:W-:-:S03]  /*6d60*/  ISETP.LT.OR P1, PT, R3, 0x11, !P0 ;  /* 0x000000110300780c */ /* 0x000fc60004721670 */
[----:B------:R-:W-:Y:S01]  /*6d70*/  @!P4 STG.E.U8 desc[UR36][R8.64+0x9], R95 ;  /* 0x0000095f0800c986 */ /* 0x000fe2000c101124 */
[----:B------:R-:W-:Y:S01]  /*6d80*/  ISETP.LT.OR P4, PT, R3, 0x12, !P0 ;  /* 0x000000120300780c */ /* 0x000fe20004781670 */
[----:B-1----:R-:W-:-:S04]  /*6d90*/  @!P3 IMAD R13, R96, R155, RZ ;  /* 0x0000009b600db224 */ /* 0x002fc800078e02ff */
[-C--:B------:R-:W-:Y:S01]  /*6da0*/  @!P5 IMAD R97, R97, R155.reuse, RZ ;  /* 0x0000009b6161d224 */ /* 0x080fe200078e02ff */
[----:B------:R1:W-:Y:S01]  /*6db0*/  @!P3 STG.E.U8 desc[UR36][R160.64+0x10], R13 ;  /* 0x0000100da000b986 */ /* 0x0003e2000c101124 */
[C---:B------:R-:W-:Y:S02]  /*6dc0*/  ISETP.LT.OR P3, PT, R3.reuse, 0x19, !P2 ;  /* 0x000000190300780c */ /* 0x040fe40005761670 */
[-C--:B---3--:R-:W-:Y:S01]  /*6dd0*/  @!P1 IMAD R15, R98, R155.reuse, RZ ;  /* 0x0000009b620f9224 */ /* 0x088fe200078e02ff */
[----:B------:R-:W-:Y:S01]  /*6de0*/  @!P5 STG.E.U8 desc[UR36][R160.64+0x11], R97 ;  /* 0x00001161a000d986 */ /* 0x000fe2000c101124 */
[----:B------:R-:W-:Y:S02]  /*6df0*/  ISETP.LT.OR P5, PT, R3, 0x1a, !P2 ;  /* 0x0000001a0300780c */ /* 0x000fe400057a1670 */
[----:B------:R-:W-:Y:S01]  /*6e00*/  @!P4 IMAD R99, R99, R155, RZ ;  /* 0x0000009b6363c224 */ /* 0x000fe200078e02ff */
[----:B------:R3:W-:Y:S01]  /*6e10*/  @!P1 STG.E.U8 desc[UR36][R8.64+0x10], R15 ;  /* 0x0000100f08009986 */ /* 0x0007e2000c101124 */
[----:B------:R-:W-:-:S03]  /*6e20*/  ISETP.LT.OR P1, PT, R3, 0x19, !P0 ;  /* 0x000000190300780c */ /* 0x000fc60004721670 */
[----:B------:R-:W-:Y:S01]  /*6e30*/  @!P4 STG.E.U8 desc[UR36][R8.64+0x11], R99 ;  /* 0x000011630800c986 */ /* 0x000fe2000c101124 */
[----:B------:R-:W-:Y:S01]  /*6e40*/  ISETP.LT.OR P4, PT, R3, 0x1a, !P0 ;  /* 0x0000001a0300780c */ /* 0x000fe20004781670 */
[----:B0-----:R-:W-:-:S04]  /*6e50*/  @!P3 IMAD R5, R100, R155, RZ ;  /* 0x0000009b6405b224 */ /* 0x001fc800078e02ff */
[-C--:B------:R-:W-:Y:S01]  /*6e60*/  @!P5 IMAD R101, R101, R155.reuse, RZ ;  /* 0x0000009b6565d224 */ /* 0x080fe200078e02ff */
[----:B------:R0:W-:Y:S01]  /*6e70*/  @!P3 STG.E.U8 desc[UR36][R160.64+0x18], R5 ;  /* 0x00001805a000b986 */ /* 0x0001e2000c101124 */
[C---:B------:R-:W-:Y:S02]  /*6e80*/  ISETP.LT.OR P3, PT, R3.reuse, 0x21, !P2 ;  /* 0x000000210300780c */ /* 0x040fe40005761670 */
[-C--:B-1----:R-:W-:Y:S01]  /*6e90*/  @!P1 IMAD R13, R102, R155.reuse, RZ ;  /* 0x0000009b660d9224 */ /* 0x082fe200078e02ff */
[----:B------:R-:W-:Y:S01]  /*6ea0*/  @!P5 STG.E.U8 desc[UR36][R160.64+0x19], R101 ;  /* 0x00001965a000d986 */ /* 0x000fe2000c101124 */
[----:B------:R-:W-:Y:S02]  /*6eb0*/  ISETP.LT.OR P5, PT, R3, 0x22, !P2 ;  /* 0x000000220300780c */ /* 0x000fe400057a1670 */
[----:B------:R-:W-:Y:S01]  /*6ec0*/  @!P4 IMAD R103, R103, R155, RZ ;  /* 0x0000009b6767c224 */ /* 0x000fe200078e02ff */
[----:B------:R1:W-:Y:S01]  /*6ed0*/  @!P1 STG.E.U8 desc[UR36][R8.64+0x18], R13 ;  /* 0x0000180d08009986 */ /* 0x0003e2000c101124 */
[----:B------:R-:W-:-:S03]  /*6ee0*/  ISETP.LT.OR P1, PT, R3, 0x21, !P0 ;  /* 0x000000210300780c */ /* 0x000fc60004721670 */
[----:B------:R-:W-:Y:S01]  /*6ef0*/  @!P4 STG.E.U8 desc[UR36][R8.64+0x19], R103 ;  /* 0x000019670800c986 */ /* 0x000fe2000c101124 */
[----:B------:R-:W-:Y:S01]  /*6f00*/  ISETP.LT.OR P4, PT, R3, 0x22, !P0 ;  /* 0x000000220300780c */ /* 0x000fe20004781670 */
[----:B---3--:R-:W-:-:S04]  /*6f10*/  @!P3 IMAD R15, R104, R155, RZ ;  /* 0x0000009b680fb224 */ /* 0x008fc800078e02ff */
        /* <DEDUP_REMOVED lines=128> */
[----:B------:R-:W-:-:S02]  /*7720*/  ISETP.GE.AND P1, PT, R0, 0x81, PT ;  /* 0x000000810000780c */ /* 0x000fc40003f26270 */
[C---:B------:R-:W-:Y:S01]  /*7730*/  ISETP.LT.OR P5, PT, R3.reuse, 0x79, !P0 ;  /* 0x000000790300780c */ /* 0x040fe200047a1670 */
[----:B------:R-:W-:Y:S01]  /*7740*/  @!P4 STG.E.U8 desc[UR36][R8.64+0x71], R147 ;  /* 0x000071930800c986 */ /* 0x000fe2000c101124 */
[C---:B------:R-:W-:Y:S01]  /*7750*/  ISETP.LT.OR P0, PT, R3.reuse, 0x7a, !P0 ;  /* 0x0000007a0300780c */ /* 0x040fe20004701670 */
[----:B0-----:R-:W-:Y:S01]  /*7760*/  @!P3 IMAD R5, R148, R155, RZ ;  /* 0x0000009b9405b224 */ /* 0x001fe200078e02ff */
[----:B------:R-:W-:-:S03]  /*7770*/  ISETP.LT.OR P4, PT, R3, 0x1, !P1 ;  /* 0x000000010300780c */ /* 0x000fc60004f81670 */
[----:B------:R-:W-:Y:S01]  /*7780*/  @!P2 IMAD R149, R149, R155, RZ ;  /* 0x0000009b9595a224 */ /* 0x000fe200078e02ff */
[----:B------:R0:W-:Y:S01]  /*7790*/  @!P3 STG.E.U8 desc[UR36][R160.64+0x78], R5 ;  /* 0x00007805a000b986 */ /* 0x0001e2000c101124 */
[----:B------:R-:W-:-:S03]  /*77a0*/  ISETP.LT.OR P3, PT, R3, 0x2, !P1 ;  /* 0x000000020300780c */ /* 0x000fc60004f61670 */
[----:B------:R-:W-:Y:S01]  /*77b0*/  @!P2 STG.E.U8 desc[UR36][R160.64+0x79], R149 ;  /* 0x00007995a000a986 */ /* 0x000fe2000c101124 */
[-C--:B-1----:R-:W-:Y:S01]  /*77c0*/  @!P5 IMAD R13, R150, R155.reuse, RZ ;  /* 0x0000009b960dd224 */ /* 0x082fe200078e02ff */
[----:B------:R-:W-:Y:S01]  /*77d0*/  ISETP.GE.AND P2, PT, R0, 0x89, PT ;  /* 0x000000890000780c */ /* 0x000fe20003f46270 */
[-C--:B------:R-:W-:Y:S02]  /*77e0*/  @!P0 IMAD R151, R151, R155.reuse, RZ ;  /* 0x0000009b97978224 */ /* 0x080fe400078e02ff */
[----:B---3--:R-:W-:Y:S01]  /*77f0*/  @!P4 IMAD R15, R24, R155, RZ ;  /* 0x0000009b180fc224 */ /* 0x008fe200078e02ff */
[----:B------:R1:W-:Y:S01]  /*7800*/  @!P5 STG.E.U8 desc[UR36][R8.64+0x78], R13 ;  /* 0x0000780d0800d986 */ /* 0x0003e2000c101124 */
[----:B------:R-:W-:-:S03]  /*7810*/  ISETP.LT.OR P5, PT, R3, 0x1, !P2 ;  /* 0x000000010300780c */ /* 0x000fc600057a1670 */
[----:B------:R-:W-:Y:S01]  /*7820*/  @!P3 IMAD R25, R25, R155, RZ ;  /* 0x0000009b1919b224 */ /* 0x000fe200078e02ff */
[----:B------:R-:W-:Y:S01]  /*7830*/  @!P0 STG.E.U8 desc[UR36][R8.64+0x79], R151 ;  /* 0x0000799708008986 */ /* 0x000fe2000c101124 */
[----:B------:R-:W-:-:S03]  /*7840*/  ISETP.LT.OR P0, PT, R3, 0x2, !P2 ;  /* 0x000000020300780c */ /* 0x000fc60005701670 */
[----:B------:R-:W-:Y:S01]  /*7850*/  @!P4 STG.E.U8 desc[UR36][R6.64], R15 ;  /* 0x0000000f0600c986 */ /* 0x000fe2000c101124 */
        /* <DEDUP_REMOVED lines=19> */
[-C--:B------:R-:W-:Y:S01]  /*7990*/  @!P4 IMAD R9, R32, R155.reuse, RZ ;  /* 0x0000009b2009c224 */ /* 0x080fe200078e02ff */
        /* <DEDUP_REMOVED lines=127> */
[----:B-1----:R-:W-:-:S04]  /*8190*/  @!P5 IMAD R13, R74, R155, RZ ;  /* 0x0000009b4a0dd224 */ /* 0x002fc800078e02ff */
        /* <DEDUP_REMOVED lines=12> */
[----:B------:R-:W-:-:S04]  /*8260*/  @!P0 IMAD R9, R78, R155, RZ ;  /* 0x0000009b4e098224 */ /* 0x000fc800078e02ff */
[-C--:B------:R-:W-:Y:S01]  /*8270*/  @!P4 IMAD R79, R79, R155.reuse, RZ ;  /* 0x0000009b4f4fc224 */ /* 0x080fe200078e02ff */
[----:B------:R1:W-:Y:S01]  /*8280*/  @!P0 STG.E.U8 desc[UR36][R10.64+0x68], R9 ;  /* 0x000068090a008986 */ /* 0x0003e2000c101124 */
[----:B------:R-:W-:Y:S02]  /*8290*/  ISETP.LT.OR P0, PT, R3, 0x71, !P2 ;  /* 0x000000710300780c */ /* 0x000fe40005701670 */
[----:B------:R-:W-:Y:S01]  /*82a0*/  @!P3 IMAD R81, R81, R155, RZ ;  /* 0x0000009b5151b224 */ /* 0x000fe200078e02ff */
[----:B------:R3:W-:Y:S01]  /*82b0*/  @!P4 STG.E.U8 desc[UR36][R10.64+0x69], R79 ;  /* 0x0000694f0a00c986 */ /* 0x0007e2000c101124 */
[----:B------:R-:W-:-:S03]  /*82c0*/  ISETP.LT.OR P4, PT, R3, 0x72, !P2 ;  /* 0x000000720300780c */ /* 0x000fc60005781670 */
[----:B------:R3:W-:Y:S01]  /*82d0*/  @!P3 STG.E.U8 desc[UR36][R6.64+0x71], R81 ;  /* 0x000071510600b986 */ /* 0x0007e2000c101124 */
[C---:B------:R-:W-:Y:S02]  /*82e0*/  ISETP.LT.OR P3, PT, R3.reuse, 0x79, !P1 ;  /* 0x000000790300780c */ /* 0x040fe40004f61670 */
[C---:B------:R-:W-:Y:S01]  /*82f0*/  ISETP.LT.OR P1, PT, R3.reuse, 0x7a, !P1 ;  /* 0x0000007a0300780c */ /* 0x040fe20004f21670 */
[----:B------:R3:W-:Y:S01]  /*8300*/  @!P5 STG.E.U8 desc[UR36][R6.64+0x70], R13 ;  /* 0x0000700d0600d986 */ /* 0x0007e2000c101124 */
[C---:B------:R-:W-:Y:S02]  /*8310*/  ISETP.LT.OR P5, PT, R3.reuse, 0x79, !P2 ;  /* 0x000000790300780c */ /* 0x040fe400057a1670 */
[----:B------:R-:W-:Y:S01]  /*8320*/  ISETP.LT.OR P2, PT, R3, 0x7a, !P2 ;  /* 0x0000007a0300780c */ /* 0x000fe20005741670 */
[-C--:B------:R-:W-:Y:S02]  /*8330*/  @!P0 IMAD R3, R82, R155.reuse, RZ ;  /* 0x0000009b52038224 */ /* 0x080fe400078e02ff */
[----:B------:R-:W-:-:S03]  /*8340*/  @!P4 IMAD R83, R83, R155, RZ ;  /* 0x0000009b5353c224 */ /* 0x000fc600078e02ff */
[----:B------:R3:W-:Y:S01]  /*8350*/  @!P0 STG.E.U8 desc[UR36][R10.64+0x70], R3 ;  /* 0x000070030a008986 */ /* 0x0007e2000c101124 */
[-C--:B0-----:R-:W-:Y:S02]  /*8360*/  @!P3 IMAD R5, R84, R155.reuse, RZ ;  /* 0x0000009b5405b224 */ /* 0x081fe400078e02ff */
[-C--:B------:R-:W-:Y:S01]  /*8370*/  @!P1 IMAD R85, R85, R155.reuse, RZ ;  /* 0x0000009b55559224 */ /* 0x080fe200078e02ff */
[----:B------:R3:W-:Y:S01]  /*8380*/  @!P4 STG.E.U8 desc[UR36][R10.64+0x71], R83 ;  /* 0x000071530a00c986 */ /* 0x0007e2000c101124 */
[-C--:B-1----:R-:W-:Y:S02]  /*8390*/  @!P5 IMAD R9, R86, R155.reuse, RZ ;  /* 0x0000009b5609d224 */ /* 0x082fe400078e02ff */
[----:B------:R-:W-:Y:S01]  /*83a0*/  @!P2 IMAD R87, R87, R155, RZ ;  /* 0x0000009b5757a224 */ /* 0x000fe200078e02ff */
[----:B------:R3:W-:Y:S04]  /*83b0*/  @!P3 STG.E.U8 desc[UR36][R6.64+0x78], R5 ;  /* 0x000078050600b986 */ /* 0x0007e8000c101124 */
[----:B------:R3:W-:Y:S04]  /*83c0*/  @!P1 STG.E.U8 desc[UR36][R6.64+0x79], R85 ;  /* 0x0000795506009986 */ /* 0x0007e8000c101124 */
[----:B------:R3:W-:Y:S04]  /*83d0*/  @!P5 STG.E.U8 desc[UR36][R10.64+0x78], R9 ;  /* 0x000078090a00d986 */ /* 0x0007e8000c101124 */
[----:B------:R3:W-:Y:S02]  /*83e0*/  @!P2 STG.E.U8 desc[UR36][R10.64+0x79], R87 ;  /* 0x000079570a00a986 */ /* 0x0007e4000c101124 */
.L_x_293:
[----:B------:R-:W-:Y:S05]  /*83f0*/  BSYNC B0 ;  /* 0x0000000000007941 */ /* 0x000fea0003800000 */
.L_x_35:
[----:B------:R-:W-:Y:S01]  /*8400*/  ULDC UR4, c[0x0][0xc] ;  /* 0x0000030000047ab9 */ /* 0x000fe20000000800 */
[----:B------:R-:W-:Y:S01]  /*8410*/  ULDC UR5, c[0x0][0x10] ;  /* 0x0000040000057ab9 */ /* 0x000fe20000000800 */
[----:B---3--:R-:W3:Y:S01]  /*8420*/  LDC R3, c[0x0][0x14] ;  /* 0x00000500ff037b82 */ /* 0x008ee20000000800 */
[----:B------:R-:W-:Y:S01]  /*8430*/  UIMAD.WIDE.U32 UR4, UR4, UR5, URZ ;  /* 0x00000005040472a5 */ /* 0x000fe2000f8e003f */
[----:B------:R-:W-:Y:S01]  /*8440*/  PRMT R0, RZ, 0x7610, R0 ;  /* 0x00007610ff007816 */ /* 0x000fe20000000000 */
[----:B------:R-:W-:Y:S02]  /*8450*/  IMAD.MOV.U32 R153, RZ, RZ, -0x1 ;  /* 0xffffffffff997424 */ /* 0x000fe400078e00ff */
[----:B------:R-:W-:Y:S02]  /*8460*/  IMAD.MOV.U32 R22, RZ, RZ, -0x1 ;  /* 0xffffffffff167424 */ /* 0x000fe400078e00ff */
[----:B---3--:R-:W-:-:S04]  /*8470*/  IMAD.WIDE.U32 R16, R3, UR4, R16 ;  /* 0x0000000403107c25 */ /* 0x008fc8000f8e0010 */
[----:B------:R-:W-:Y:S01]  /*8480*/  IMAD R3, R3, UR5, RZ ;  /* 0x0000000503037c24 */ /* 0x000fe2000f8e02ff */
[----:B------:R-:W-:Y:S02]  /*8490*/  ULDC.64 UR4, c[0x0][0x650] ;  /* 0x0001940000047ab9 */ /* 0x000fe40000000a00 */
[----:B------:R-:W-:Y:S01]  /*84a0*/  ISETP.GE.U32.AND P0, PT, R16, UR4, PT ;  /* 0x0000000410007c0c */ /* 0x000fe2000bf06070 */
[----:B------:R-:W-:-:S05]  /*84b0*/  IMAD.IADD R17, R17, 0x1, R3 ;  /* 0x0000000111117824 */ /* 0x000fca00078e0203 */
[----:B------:R-:W-:-:S13]  /*84c0*/  ISETP.GE.U32.AND.EX P0, PT, R17, UR5, PT, P0 ;  /* 0x0000000511007c0c */ /* 0x000fda000bf06100 */
[----:B------:R-:W-:Y:S05]  /*84d0*/  @P0 BRA `(.L_x_294) ;  /* 0x0000000400640947 */ /* 0x000fea0003800000 */
[----:B------:R-:W3:Y:S01]  /*84e0*/  S2R R12, SR_CTAID.X ;  /* 0x00000000000c7919 */ /* 0x000ee20000002500 */
[----:B0-----:R-:W0:Y:S01]  /*84f0*/  LDC.64 R10, c[0x0][0x628] ;  /* 0x00018a00ff0a7b82 */ /* 0x001e220000000a00 */
[----:B------:R-:W-:Y:S01]  /*8500*/  ULDC UR4, c[0x0][0x150] ;  /* 0x0000540000047ab9 */ /* 0x000fe20000000800 */
[----:B------:R-:W-:Y:S01]  /*8510*/  IMAD.MOV.U32 R8, RZ, RZ, R16 ;  /* 0x000000ffff087224 */ /* 0x000fe200078e0010 */
[----:B------:R-:W0:Y:S01]  /*8520*/  S2R R24, SR_CTAID.Y ;  /* 0x0000000000187919 */ /* 0x000e220000002600 */
[----:B------:R-:W-:-:S04]  /*8530*/  IMAD.MOV.U32 R9, RZ, RZ, R17 ;  /* 0x000000ffff097224 */ /* 0x000fc800078e0011 */
[----:B------:R-:W1:Y:S08]  /*8540*/  LDC R21, c[0x0][0x144] ;  /* 0x00005100ff157b82 */ /* 0x000e700000000800 */
[----:B------:R-:W1:Y:S08]  /*8550*/  LDC R0, c[0x0][0x630] ;  /* 0x00018c00ff007b82 */ /* 0x000e700000000800 */
[----:B------:R-:W1:Y:S01]  /*8560*/  LDC.64 R14, c[0x0][0x620] ;  /* 0x00018800ff0e7b82 */ /* 0x000e620000000a00 */
[----:B0-----:R-:W-:-:S04]  /*8570*/  ISETP.NE.U32.AND P0, PT, R10, RZ, PT ;  /* 0x000000ff0a00720c */ /* 0x001fc80003f05070 */
[----:B------:R-:W-:Y:S02]  /*8580*/  ISETP.NE.AND.EX P0, PT, R11, RZ, PT, P0 ;  /* 0x000000ff0b00720c */ /* 0x000fe40003f05300 */
[----:B---3--:R-:W-:-:S05]  /*8590*/  I2FP.F32.U32 R3, R12 ;  /* 0x0000000c00037245 */ /* 0x008fca0000201000 */
[----:B------:R-:W-:-:S04]  /*85a0*/  FMUL R3, R3, UR4 ;  /* 0x0000000403037c20 */ /* 0x000fc80008400000 */
[----:B------:R0:W3:Y:S02]  /*85b0*/  F2I.U32.TRUNC.NTZ R20, R3 ;  /* 0x0000000300147305 */ /* 0x0000e4000020f000 */
[----:B------:R-:W-:Y:S05]  /*85c0*/  @!P0 BRA `(.L_x_295) ;  /* 0x0000000000288947 */ /* 0x000fea0003800000 */
[----:B0-----:R-:W0:Y:S02]  /*85d0*/  LDC R3, c[0x0][0x634] ;  /* 0x00018d00ff037b82 */ /* 0x001e240000000800 */
        /* <DEDUP_REMOVED lines=9> */
.L_x_295:
[----:B------:R-:W2:Y:S01]  /*8670*/  LDC.64 R28, c[0x0][0x640] ;  /* 0x00019000ff1c7b82 */ /* 0x000ea20000000a00 */
[-CC-:B-1----:R-:W-:Y:S01]  /*8680*/  SHF.R.U64 R22, R8, R0.reuse, R9.reuse ;  /* 0x0000000008167219 */ /* 0x182fe20000001209 */
[----:B---3--:R-:W-:Y:S01]  /*8690*/  IMAD.MOV R20, RZ, RZ, -R20 ;  /* 0x000000ffff147224 */ /* 0x008fe200078e0a14 */
[----:B------:R-:W-:Y:S01]  /*86a0*/  SHF.R.U32.HI R0, RZ, R0, R9 ;  /* 0x00000000ff007219 */ /* 0x000fe20000011609 */
[----:B------:R-:W-:Y:S01]  /*86b0*/  ULDC UR4, c[0x0][0x154] ;  /* 0x0000550000047ab9 */ /* 0x000fe20000000800 */
[----:B0-----:R-:W-:Y:S01]  /*86c0*/  IADD3 R3, P0, RZ, -R22, RZ ;  /* 0x80000016ff037210 */ /* 0x001fe20007f1e0ff */
[----:B------:R-:W-:Y:S02]  /*86d0*/  IMAD R21, R21, R20, R12 ;  /* 0x0000001415157224 */ /* 0x000fe400078e020c */
[----:B------:R-:W0:Y:S01]  /*86e0*/  LDC R6, c[0x0][0x618] ;  /* 0x00018600ff067b82 */ /* 0x000e220000000800 */
[----:B------:R-:W-:Y:S02]  /*86f0*/  IMAD.MOV.U32 R7, RZ, RZ, 0x1 ;  /* 0x00000001ff077424 */ /* 0x000fe400078e00ff */
[----:B------:R-:W-:-:S04]  /*8700*/  IMAD.X R5, RZ, RZ, ~R0, P0 ;  /* 0x000000ffff057224 */ /* 0x000fc800000e0e00 */
[-C--:B------:R-:W-:Y:S01]  /*8710*/  IMAD R0, R5, R14.reuse, RZ ;  /* 0x0000000e05007224 */ /* 0x080fe200078e02ff */
[----:B------:R-:W1:Y:S01]  /*8720*/  LDC R8, c[0x0][0x608] ;  /* 0x00018200ff087b82 */ /* 0x000e620000000800 */
[----:B------:R-:W-:-:S04]  /*8730*/  IMAD.WIDE.U32 R4, R3, R14, R16 ;  /* 0x0000000e03047225 */ /* 0x000fc800078e0010 */
[----:B------:R-:W-:Y:S01]  /*8740*/  IMAD R3, R3, R15, R0 ;  /* 0x0000000f03037224 */ /* 0x000fe200078e0200 */
[----:B------:R-:W-:Y:S02]  /*8750*/  I2FP.F32.U32 R0, R24 ;  /* 0x0000001800007245 */ /* 0x000fe40000201000 */
[----:B------:R-:W3:Y:S01]  /*8760*/  LDC R26, c[0x0][0x658] ;  /* 0x00019600ff1a7b82 */ /* 0x000ee20000000800 */
[----:B------:R-:W-:Y:S01]  /*8770*/  IMAD.IADD R3, R5, 0x1, R3 ;  /* 0x0000000105037824 */ /* 0x000fe200078e0203 */
[----:B--2---:R-:W-:Y:S01]  /*8780*/  ISETP.NE.U32.AND P0, PT, R28, RZ, PT ;  /* 0x000000ff1c00720c */ /* 0x004fe20003f05070 */
[----:B------:R-:W-:Y:S01]  /*8790*/  FMUL R0, R0, UR4 ;  /* 0x0000000400007c20 */ /* 0x000fe20008400000 */
[----:B------:R-:W-:Y:S02]  /*87a0*/  IMAD.MOV.U32 R5, RZ, RZ, -0x1 ;  /* 0xffffffffff057424 */ /* 0x000fe400078e00ff */
[----:B------:R-:W-:Y:S01]  /*87b0*/  ISETP.NE.AND.EX P0, PT, R29, RZ, PT, P0 ;  /* 0x000000ff1d00720c */ /* 0x000fe20003f05300 */
[----:B------:R2:W2:Y:S01]  /*87c0*/  F2I.U32.TRUNC.NTZ R13, R0 ;  /* 0x00000000000d7305 */ /* 0x0004a2000020f000 */
[----:B------:R-:W2:Y:S01]  /*87d0*/  LDC R15, c[0x0][0x148] ;  /* 0x00005200ff0f7b82 */ /* 0x000ea20000000800 */
[----:B0-----:R-:W-:-:S02]  /*87e0*/  SHF.R.U64 R12, R4, R6, R3 ;  /* 0x00000006040c7219 */ /* 0x001fc40000001203 */
[----:B------:R-:W-:-:S05]  /*87f0*/  SHF.R.U32.HI R3, RZ, R6, R3 ;  /* 0x00000006ff037219 */ /* 0x000fca0000011603 */
[----:B------:R-:W0:Y:S01]  /*8800*/  LDC R20, c[0x0][0x600] ;  /* 0x00018000ff147b82 */ /* 0x000e220000000800 */
[-CC-:B-1----:R-:W-:Y:S02]  /*8810*/  SHF.R.U64 R10, R12, R8.reuse, R3.reuse ;  /* 0x000000080c0a7219 */ /* 0x182fe40000001203 */
[----:B------:R-:W-:-:S05]  /*8820*/  SHF.R.U32.HI R3, RZ, R8, R3 ;  /* 0x00000008ff037219 */ /* 0x000fca0000011603 */
[----:B------:R-:W1:Y:S01]  /*8830*/  LDC R27, c[0x0][0x648] ;  /* 0x00019200ff1b7b82 */ /* 0x000e620000000800 */
[-C--:B---3--:R-:W-:Y:S02]  /*8840*/  SHF.L.U32 R4, R5, R26.reuse, RZ ;  /* 0x0000001a05047219 */ /* 0x088fe400000006ff */
[--C-:B------:R-:W-:Y:S02]  /*8850*/  SHF.R.U64 R14, R10, R26, R3.reuse ;  /* 0x0000001a0a0e7219 */ /* 0x100fe40000001203 */
[----:B------:R-:W-:Y:S02]  /*8860*/  LOP3.LUT R25, RZ, R4, RZ, 0x33, !PT ;  /* 0x00000004ff197212 */ /* 0x000fe400078e33ff */
[-C--:B------:R-:W-:Y:S01]  /*8870*/  SHF.R.U32.HI R5, RZ, R26.reuse, R3 ;  /* 0x0000001aff057219 */ /* 0x080fe20000011603 */
[----:B------:R-:W3:Y:S01]  /*8880*/  LDC R30, c[0x0][0x638] ;  /* 0x00018e00ff1e7b82 */ /* 0x000ee20000000800 */
[----:B------:R-:W-:Y:S01]  /*8890*/  SHF.L.U32 R154, R7, R26, RZ ;  /* 0x0000001a079a7219 */ /* 0x000fe200000006ff */
[----:B------:R-:W-:-:S06]  /*88a0*/  IMAD.MOV.U32 R4, RZ, RZ, R14 ;  /* 0x000000ffff047224 */ /* 0x000fcc00078e000e */
[----:B------:R-:W0:Y:S01]  /*88b0*/  LDC R31, c[0x0][0x610] ;  /* 0x00018400ff1f7b82 */ /* 0x000e220000000800 */
        /* <DEDUP_REMOVED lines=11> */
.L_x_296:
[----:B------:R-:W-:Y:S01]  /*8970*/  ISETP.NE.AND P0, PT, R2, 0x1, PT ;  /* 0x000000010200780c */ /* 0x000fe20003f05270 */
[----:B0-----:R-:W-:Y:S01]  /*8980*/  VIADD R7, R20, 0xffffffff ;  /* 0xffffffff14077836 */ /* 0x001fe20000000000 */
[----:B-12---:R-:W-:Y:S01]  /*8990*/  SHF.R.U64 R0, R4, R27, R5 ;  /* 0x0000001b04007219 */ /* 0x006fe20000001205 */
[----:B------:R-:W-:Y:S01]  /*89a0*/  IMAD.MOV R13, RZ, RZ, -R13 ;  /* 0x000000ffff0d7224 */ /* 0x000fe200078e0a0d */
[----:B------:R-:W-:Y:S01]  /*89b0*/  LOP3.LUT R5, R10, R25, RZ, 0xc0, !PT ;  /* 0x000000190a057212 */ /* 0x000fe200078ec0ff */
[----:B------:R-:W-:Y:S02]  /*89c0*/  IMAD.MOV.U32 R4, RZ, RZ, 0x1 ;  /* 0x00000001ff047424 */ /* 0x000fe400078e00ff */
[----:B------:R-:W-:Y:S02]  /*89d0*/  IMAD.MOV R3, RZ, RZ, -R0 ;  /* 0x000000ffff037224 */ /* 0x000fe400078e0a00 */
[----:B------:R-:W-:Y:S01]  /*89e0*/  IMAD R154, R154, R0, R5 ;  /* 0x000000009a9a7224 */ /* 0x000fe200078e0205 */
[----:B------:R-:W-:Y:S01]  /*89f0*/  LOP3.LUT R5, R12, R7, RZ, 0xc0, !PT ;  /* 0x000000070c057212 */ /* 0x000fe200078ec0ff */
[----:B---3--:R-:W-:-:S02]  /*8a00*/  IMAD R0, R3, R30, R14 ;  /* 0x0000001e03007224 */ /* 0x008fc400078e020e */
[----:B------:R-:W-:Y:S02]  /*8a10*/  @P0 IMAD R21, R15, R13, R24 ;  /* 0x0000000d0f150224 */ /* 0x000fe400078e0218 */
[----:B------:R-:W-:Y:S01]  /*8a20*/  IMAD R3, R0, R20, R5 ;  /* 0x0000001400037224 */ /* 0x000fe200078e0205 */
[----:B------:R-:W-:Y:S01]  /*8a30*/  PRMT R0, R4, 0x7610, R0 ;  /* 0x0000761004007816 */ /* 0x000fe20000000000 */
[----:B------:R-:W-:-:S05]  /*8a40*/  IMAD R154, R154, R31, R21 ;  /* 0x0000001f9a9a7224 */ /* 0x000fca00078e0215 */
[----:B------:R-:W-:Y:S02]  /*8a50*/  SEL R153, R3, R154, !P0 ;  /* 0x0000009a03997207 */ /* 0x000fe40004000000 */
[----:B------:R-:W-:-:S07]  /*8a60*/  SEL R154, R154, R3, !P0 ;  /* 0x000000039a9a7207 */ /* 0x000fce0004000000 */
.L_x_294:
[----:B------:R-:W-:-:S13]  /*8a70*/  LOP3.LUT P0, RZ, R0, 0xff, RZ, 0xc0, !PT ;  /* 0x000000ff00ff7812 */ /* 0x000fda000780c0ff */
[----:B------:R-:W-:Y:S05]  /*8a80*/  @P0 BRA `(.L_x_297) ;  /* 0xffffff8800540947 */ /* 0x000fea000383ffff */
[----:B------:R-:W-:Y:S05]  /*8a90*/  EXIT ;  /* 0x000000000000794d */ /* 0x000fea0003800000 */
.L_x_8:
[----:B0-----:R-:W-:Y:S01]  /*8aa0*/  ULDC.64 UR4, c[0x0][0x650] ;  /* 0x0001940000047ab9 */ /* 0x001fe20000000a00 */
        /* <DEDUP_REMOVED lines=25> */
.L_x_299:
[----:B------:R-:W0:Y:S01]  /*8c40*/  LDC.64 R28, c[0x0][0x640] ;  /* 0x00019000ff1c7b82 */ /* 0x000e220000000a00 */
[-CC-:B------:R-:W-:Y:S01]  /*8c50*/  SHF.R.U64 R22, R12, R6.reuse, R13.reuse ;  /* 0x000000060c167219 */ /* 0x180fe2000000120d */
[----:B------:R-:W-:Y:S01]  /*8c60*/  IMAD.MOV.U32 R30, RZ, RZ, 0x1 ;  /* 0x00000001ff1e7424 */ /* 0x000fe200078e00ff */
[----:B------:R-:W-:Y:S02]  /*8c70*/  SHF.R.U32.HI R6, RZ, R6, R13 ;  /* 0x00000006ff067219 */ /* 0x000fe4000001160d */
        /* <DEDUP_REMOVED lines=8> */
[----:B------:R-:W-:Y:S01]  /*8d00*/  IMAD.IADD R9, R9, 0x1, R11 ;  /* 0x0000000109097824 */ /* 0x000fe200078e020b */
[----:B0-----:R-:W-:-:S04]  /*8d10*/  ISETP.NE.U32.AND P0, PT, R28, RZ, PT ;  /* 0x000000ff1c00720c */ /* 0x001fc80003f05070 */
[----:B------:R-:W-:Y:S02]  /*8d20*/  ISETP.NE.AND.EX P0, PT, R29, RZ, PT, P0 ;  /* 0x000000ff1d00720c */ /* 0x000fe40003f05300 */
[----:B------:R-:W0:Y:S01]  /*8d30*/  LDC R20, c[0x0][0x600] ;  /* 0x00018000ff147b82 */ /* 0x000e220000000800 */
[-CC-:B-1----:R-:W-:Y:S01]  /*8d40*/  SHF.R.U64 R14, R8, R10.reuse, R9.reuse ;  /* 0x0000000a080e7219 */ /* 0x182fe20000001209 */
[----:B------:R-:W-:Y:S01]  /*8d50*/  IMAD.MOV.U32 R8, RZ, RZ, -0x1 ;  /* 0xffffffffff087424 */ /* 0x000fe200078e00ff */
[----:B------:R-:W-:-:S05]  /*8d60*/  SHF.R.U32.HI R9, RZ, R10, R9 ;  /* 0x0000000aff097219 */ /* 0x000fca0000011609 */
[----:B------:R-:W1:Y:S01]  /*8d70*/  LDC R24, c[0x0][0x648] ;  /* 0x00019200ff187b82 */ /* 0x000e620000000800 */
[-CC-:B--2---:R-:W-:Y:S02]  /*8d80*/  SHF.R.U64 R23, R14, R12.reuse, R9.reuse ;  /* 0x0000000c0e177219 */ /* 0x184fe40000001209 */
[----:B------:R-:W-:-:S05]  /*8d90*/  SHF.R.U32.HI R6, RZ, R12, R9 ;  /* 0x0000000cff067219 */ /* 0x000fca0000011609 */
[----:B------:R-:W2:Y:S01]  /*8da0*/  LDC R26, c[0x0][0x638] ;  /* 0x00018e00ff1a7b82 */ /* 0x000ea20000000800 */
[-C--:B---3--:R-:W-:Y:S02]  /*8db0*/  SHF.L.U32 R8, R8, R27.reuse, RZ ;  /* 0x0000001b08087219 */ /* 0x088fe400000006ff */
[-CC-:B------:R-:W-:Y:S02]  /*8dc0*/  SHF.R.U64 R25, R23, R27.reuse, R6.reuse ;  /* 0x0000001b17197219 */ /* 0x180fe40000001206 */
[----:B------:R-:W-:Y:S02]  /*8dd0*/  LOP3.LUT R32, RZ, R8, RZ, 0x33, !PT ;  /* 0x00000008ff207212 */ /* 0x000fe400078e33ff */
[----:B------:R-:W-:Y:S01]  /*8de0*/  SHF.R.U32.HI R9, RZ, R27, R6 ;  /* 0x0000001bff097219 */ /* 0x000fe20000011606 */
[----:B------:R-:W3:Y:S01]  /*8df0*/  LDC R31, c[0x0][0x610] ;  /* 0x00018400ff1f7b82 */ /* 0x000ee20000000800 */
[----:B------:R-:W-:Y:S01]  /*8e00*/  IMAD.MOV.U32 R8, RZ, RZ, R25 ;  /* 0x000000ffff087224 */ /* 0x000fe200078e0019 */
[----:B------:R-:W-:Y:S06]  /*8e10*/  @!P0 BRA `(.L_x_300) ;  /* 0x0000000000288947 */ /* 0x000fec0003800000 */
        /* <DEDUP_REMOVED lines=10> */
.L_x_300:
[----:B------:R-:W-:Y:S01]  /*8ec0*/  ISETP.NE.AND P0, PT, R2, 0x1, PT ;  /* 0x000000010200780c */ /* 0x000fe20003f05270 */
[----:B------:R-:W-:Y:S01]  /*8ed0*/  IMAD.MOV.U32 R13, RZ, RZ, R22 ;  /* 0x000000ffff0d7224 */ /* 0x000fe200078e0016 */
[----:B-1----:R-:W-:Y:S01]  /*8ee0*/  SHF.R.U64 R6, R8, R24, R9 ;  /* 0x0000001808067219 */ /* 0x002fe20000001209 */
[----:B0-----:R-:W-:Y:S01]  /*8ef0*/  VIADD R9, R20, 0xffffffff ;  /* 0xffffffff14097836 */ /* 0x001fe20000000000 */
[----:B------:R-:W-:Y:S02]  /*8f00*/  SHF.L.U32 R30, R30, R27, RZ ;  /* 0x0000001b1e1e7219 */ /* 0x000fe400000006ff */
[----:B------:R-:W-:Y:S01]  /*8f10*/  LOP3.LUT R5, R23, R32, RZ, 0xc0, !PT ;  /* 0x0000002017057212 */ /* 0x000fe200078ec0ff */
[----:B------:R-:W-:-:S04]  /*8f20*/  IMAD.MOV R8, RZ, RZ, -R6 ;  /* 0x000000ffff087224 */ /* 0x000fc800078e0a06 */
[----:B------:R-:W-:Y:S01]  /*8f30*/  IMAD R6, R30, R6, R5 ;  /* 0x000000061e067224 */ /* 0x000fe200078e0205 */
[----:B------:R-:W-:Y:S01]  /*8f40*/  LOP3.LUT R5, R14, R9, RZ, 0xc0, !PT ;  /* 0x000000090e057212 */ /* 0x000fe200078ec0ff */
[----:B------:R-:W-:Y:S02]  /*8f50*/  @P0 IMAD R3, R7, R21, R4 ;  /* 0x0000001507030224 */ /* 0x000fe400078e0204 */
[----:B--2---:R-:W-:Y:S02]  /*8f60*/  IMAD R4, R8, R26, R25 ;  /* 0x0000001a08047224 */ /* 0x004fe400078e0219 */
[----:B---3--:R-:W-:Y:S02]  /*8f70*/  IMAD R3, R6, R31, R3 ;  /* 0x0000001f06037224 */ /* 0x008fe400078e0203 */
[----:B------:R-:W-:Y:S02]  /*8f80*/  IMAD R4, R4, R20, R5 ;  /* 0x0000001404047224 */ /* 0x000fe400078e0205 */
[----:B------:R-:W-:-:S03]  /*8f90*/  IMAD.MOV.U32 R6, RZ, RZ, 0x1 ;  /* 0x00000001ff067424 */ /* 0x000fc600078e00ff */
[----:B------:R-:W-:Y:S02]  /*8fa0*/  SEL R20, R4, R3, !P0 ;  /* 0x0000000304147207 */ /* 0x000fe40004000000 */
[----:B------:R-:W-:-:S07]  /*8fb0*/  SEL R11, R3, R4, !P0 ;  /* 0x00000004030b7207 */ /* 0x000fce0004000000 */
.L_x_298:
[----:B------:R-:W-:-:S08]  /*8fc0*/  NOP ;  /* 0x0000000000007918 */ /* 0x000fd00000000000 */
[----:B------:R-:W0:-:S00]  /*8fd0*/  USETMAXREG.DEALLOC.CTAPOOL 0x28 ;  /* 0x00000028000079c8 */ /* 0x000e0000080e0500 */
[----:B0-----:R-:W-:-:S13]  /*8fe0*/  ISETP.NE.AND P0, PT, R0, RZ, PT ;  /* 0x000000ff0000720c */ /* 0x001fda0003f05270 */
[----:B------:R-:W-:Y:S05]  /*8ff0*/  @P0 EXIT ;  /* 0x000000000000094d */ /* 0x000fea0003800000 */
[----:B------:R-:W-:Y:S01]  /*9000*/  LOP3.LUT P0, RZ, R6, 0xff, RZ, 0xc0, !PT ;  /* 0x000000ff06ff7812 */ /* 0x000fe2000780c0ff */
[----:B------:R-:W-:Y:S02]  /*9010*/  IMAD.MOV.U32 R0, RZ, RZ, 0x1 ;  /* 0x00000001ff007424 */ /* 0x000fe400078e00ff */
[----:B------:R-:W-:-:S10]  /*9020*/  IMAD.MOV.U32 R12, RZ, RZ, RZ ;  /* 0x000000ffff0c7224 */ /* 0x000fd400078e00ff */
[----:B------:R-:W-:Y:S05]  /*9030*/  @!P0 BRA `(.L_x_301) ;  /* 0x0000000c00788947 */ /* 0x000fea0003800000 */
[----:B------:R-:W0:Y:S01]  /*9040*/  LDC R0, c[0x0][0x28c] ;  /* 0x0000a300ff007b82 */ /* 0x000e220000000800 */
[----:B------:R-:W-:Y:S01]  /*9050*/  ULDC UR5, c[0x0][0x658] ;  /* 0x0001960000057ab9 */ /* 0x000fe20000000800 */
[----:B------:R-:W-:Y:S01]  /*9060*/  UMOV UR11, 0xffffffff ;  /* 0xffffffff000b7882 */ /* 0x000fe20000000000 */
[----:B------:R-:W-:Y:S01]  /*9070*/  UMOV UR15, 0x1 ;  /* 0x00000001000f7882 */ /* 0x000fe20000000000 */
[----:B------:R-:W-:Y:S01]  /*9080*/  USHF.L.U32 UR11, UR11, UR5, URZ ;  /* 0x000000050b0b7299 */ /* 0x000fe2000800063f */
[----:B------:R-:W-:Y:S01]  /*9090*/  BSSY B0, `(.L_x_301) ;  /* 0x00000d8000007945 */ /* 0x000fe20003800000 */
[----:B------:R-:W-:Y:S01]  /*90a0*/  ULDC UR9, c[0x0][0xc] ;  /* 0x0000030000097ab9 */ /* 0x000fe20000000800 */
[----:B------:R-:W-:Y:S01]  /*90b0*/  ULDC UR12, c[0x0][0x10] ;  /* 0x00000400000c7ab9 */ /* 0x000fe20000000800 */
[----:B------:R-:W1:Y:S01]  /*90c0*/  S2UR UR8, SR_CgaCtaId ;  /* 0x00000000000879c3 */ /* 0x000e620000008800 */
[----:B------:R-:W-:Y:S01]  /*90d0*/  USHF.L.U32 UR5, UR15, UR5, URZ ;  /* 0x000000050f057299 */ /* 0x000fe2000800063f */
[----:B------:R-:W-:Y:S01]  /*90e0*/  IMAD.MOV.U32 R10, RZ, RZ, 0x1 ;  /* 0x00000001ff0a7424 */ /* 0x000fe200078e00ff */
[----:B------:R-:W-:Y:S01]  /*90f0*/  LOP3.LUT R9, R19, 0x2, RZ, 0xfc, !PT ;  /* 0x0000000213097812 */ /* 0x000fe200078efcff */
[----:B------:R-:W-:Y:S01]  /*9100*/  IMAD.MOV.U32 R12, RZ, RZ, RZ ;  /* 0x000000ffff0c7224 */ /* 0x000fe200078e00ff */
[----:B------:R-:W-:Y:S01]  /*9110*/  ULDC UR4, c[0x0][0x600] ;  /* 0x0001800000047ab9 */ /* 0x000fe20000000800 */
[----:B------:R-:W-:Y:S01]  /*9120*/  UMOV UR20, 0x5 ;  /* 0x0000000500147882 */ /* 0x000fe20000000000 */
[----:B------:R-:W-:Y:S01]  /*9130*/  UIADD3 UR4, UR4, -0x1, URZ ;  /* 0xffffffff04047890 */ /* 0x000fe2000fffe03f */
[----:B------:R-:W-:Y:S01]  /*9140*/  ULDC.64 UR28, c[0x0][0x198] ;  /* 0x00006600001c7ab9 */ /* 0x000fe20000000a00 */
[----:B0-----:R-:W-:-:S05]  /*9150*/  VIADD R0, R0, 0x1f ;  /* 0x0000001f00007836 */ /* 0x001fca0000000000 */
[----:B------:R-:W-:Y:S01]  /*9160*/  SHF.R.S32.HI R3, RZ, 0x1f, R0 ;  /* 0x0000001fff037819 */ /* 0x000fe20000011400 */
[----:B-1----:R-:W-:-:S03]  /*9170*/  ULOP3.LUT UR10, UR8, 0x1, URZ, 0xc0, !UPT ;  /* 0x00000001080a7892 */ /* 0x002fc6000f8ec03f */
[----:B------:R-:W-:Y:S01]  /*9180*/  LEA.HI R3, R3, R0, RZ, 0x5 ;  /* 0x0000000003037211 */ /* 0x000fe200078f28ff */
[----:B------:R-:W-:Y:S01]  /*9190*/  USHF.L.U32 UR7, UR8, 0xb, URZ ;  /* 0x0000000b08077899 */ /* 0x000fe2000800063f */
[----:B------:R-:W-:Y:S01]  /*91a0*/  IMAD.MOV.U32 R0, RZ, RZ, 0x1 ;  /* 0x00000001ff007424 */ /* 0x000fe200078e00ff */
[----:B------:R-:W-:Y:S01]  /*91b0*/  USHF.R.U32.HI UR27, URZ, 0x1, UR8 ;  /* 0x000000013f1b7899 */ /* 0x000fe20008011608 */
[----:B------:R-:W-:Y:S01]  /*91c0*/  SHF.R.S32.HI R3, RZ, 0x5, R3 ;  /* 0x00000005ff037819 */ /* 0x000fe20000011403 */
[----:B------:R-:W-:Y:S02]  /*91d0*/  USHF.L.U32 UR6, UR8, 0x6, URZ ;  /* 0x0000000608067899 */ /* 0x000fe4000800063f */
[----:B------:R-:W-:Y:S02]  /*91e0*/  ULOP3.LUT UR8, UR8, 0xfffffffe, URZ, 0xc0, !UPT ;  /* 0xfffffffe08087892 */ /* 0x000fe4000f8ec03f */
[----:B------:R-:W-:Y:S01]  /*91f0*/  UISETP.GT.U32.AND UP0, UPT, UR10, 0xffff, UPT ;  /* 0x0000ffff0a00788c */ /* 0x000fe2000bf04070 */
[----:B------:R-:W-:Y:S01]  /*9200*/  VIADD R8, R3, 0x1 ;  /* 0x0000000103087836 */ /* 0x000fe20000000000 */
[----:B------:R-:W-:-:S02]  /*9210*/  ULOP3.LUT UR13, UR7, 0x800, URZ, 0xc0, !UPT ;  /* 0x00000800070d7892 */ /* 0x000fc4000f8ec03f */
[----:B------:R-:W-:Y:S02]  /*9220*/  ULOP3.LUT UR7, URZ, UR11, URZ, 0x33, !UPT ;  /* 0x0000000b3f077292 */ /* 0x000fe4000f8e333f */
[----:B------:R-:W-:Y:S02]  /*9230*/  USHF.L.U32 UR14, UR15, UR8, URZ ;  /* 0x000000080f0e7299 */ /* 0x000fe4000800063f */
[----:B------:R-:W-:Y:S02]  /*9240*/  ULOP3.LUT UR11, UR8, 0x1, URZ, 0xfc, !UPT ;  /* 0x00000001080b7892 */ /* 0x000fe4000f8efc3f */
[----:B------:R-:W-:Y:S02]  /*9250*/  UIMAD.WIDE.U32 UR8, UR9, UR12, URZ ;  /* 0x0000000c090872a5 */ /* 0x000fe4000f8e003f */
[----:B------:R-:W-:Y:S01]  /*9260*/  USEL UR10, UR10, 0xffff, !UP0 ;  /* 0x0000ffff0a0a7887 */ /* 0x000fe2000c000000 */
[----:B------:R-:W-:Y:S01]  /*9270*/  ULDC UR12, c[0x0][0x14] ;  /* 0x00000500000c7ab9 */ /* 0x000fe20000000800 */
[----:B------:R-:W-:-:S02]  /*9280*/  USHF.L.U32 UR11, UR15, UR11, URZ ;  /* 0x0000000b0f0b7299 */ /* 0x000fc4000800063f */
[----:B------:R-:W-:Y:S02]  /*9290*/  UIMAD.WIDE.U32 UR24, UR8, UR12, URZ ;  /* 0x0000000c081872a5 */ /* 0x000fe4000f8e003f */
[----:B------:R-:W-:Y:S02]  /*92a0*/  UIMAD UR15, UR9, UR12, URZ ;  /* 0x0000000c090f72a4 */ /* 0x000fe4000f8e023f */
[----:B------:R-:W-:Y:S02]  /*92b0*/  ULOP3.LUT UR10, UR10, 0xffff, URZ, 0xc0, !UPT ;  /* 0x0000ffff0a0a7892 */ /* 0x000fe4000f8ec03f */
[----:B------:R-:W-:Y:S02]  /*92c0*/  ULEA UR30, UR27, 0x200, 0xc ;  /* 0x000002001b1e7891 */ /* 0x000fe4000f8e603f */
[----:B------:R-:W-:Y:S02]  /*92d0*/  ULOP3.LUT UR6, UR6, 0x40, URZ, 0xc0, !UPT ;  /* 0x0000004006067892 */ /* 0x000fe4000f8ec03f */
[----:B------:R-:W-:-:S02]  /*92e0*/  ULOP3.LUT UR13, UR13, 0x24200, URZ, 0xfc, !UPT ;  /* 0x000242000d0d7892 */ /* 0x000fc4000f8efc3f */
[----:B------:R-:W-:Y:S02]  /*92f0*/  ULOP3.LUT UR14, UR14, UR11, URZ, 0xfc, !UPT ;  /* 0x0000000b0e0e7292 */ /* 0x000fe4000f8efc3f */
[----:B------:R-:W-:Y:S02]  /*9300*/  UIADD3 UR15, UR25, UR15, URZ ;  /* 0x0000000f190f7290 */ /* 0x000fe4000fffe03f */
[----:B------:R-:W-:-:S12]  /*9310*/  USHF.L.U32 UR20, UR20, UR10, URZ ;  /* 0x0000000a14147299 */ /* 0x000fd8000800063f */
.L_x_312:
[----:B------:R-:W-:-:S03]  /*9320*/  UMOV UR8, 0xffffffff ;  /* 0xffffffff00087882 */ /* 0x000fc60000000000 */
[----:B------:R-:W-:Y:S05]  /*9330*/  BRA.DIV UR8, `(.L_x_302) ;  /* 0x0000001608987947 */ /* 0x000fea000b800000 */
[----:B------:R-:W-:-:S13]  /*9340*/  ELECT P6, URZ, PT ;  /* 0x00000000003f782f */ /* 0x000fda00038c0000 */
.L_x_337:
[----:B------:R-:W0:Y:S01]  /*9350*/  LDC R4, c[0x0][0x28c] ;  /* 0x0000a300ff047b82 */ /* 0x000e220000000800 */
[----:B------:R-:W-:Y:S01]  /*9360*/  BSSY B1, `(.L_x_303) ;  /* 0x0000039000017945 */ /* 0x000fe20003800000 */
[----:B0-----:R-:W-:-:S13]  /*9370*/  ISETP.LT.OR P6, PT, R4, 0x1, !P6 ;  /* 0x000000010400780c */ /* 0x001fda00077c1670 */
[----:B------:R-:W-:Y:S05]  /*9380*/  @P6 BRA `(.L_x_304) ;  /* 0x0000000000d86947 */ /* 0x000fea0003800000 */
[----:B------:R-:W-:Y:S01]  /*9390*/  LEA R11, R11, UR27, 0x1 ;  /* 0x0000001b0b0b7c11 */ /* 0x000fe2000f8e08ff */
[----:B------:R-:W-:Y:S01]  /*93a0*/  IMAD.MOV.U32 R22, RZ, RZ, RZ ;  /* 0x000000ffff167224 */ /* 0x000fe200078e00ff */
[----:B------:R-:W-:Y:S01]  /*93b0*/  LEA R20, R20, UR6, 0x7 ;  /* 0x0000000614147c11 */ /* 0x000fe2000f8e38ff */
[----:B------:R-:W-:Y:S02]  /*93c0*/  IMAD.MOV.U32 R4, RZ, RZ, R8 ;  /* 0x000000ffff047224 */ /* 0x000fe400078e0008 */
[----:B------:R-:W-:Y:S02]  /*93d0*/  IMAD.MOV.U32 R5, RZ, RZ, R0 ;  /* 0x000000ffff057224 */ /* 0x000fe400078e0000 */
[----:B------:R-:W-:Y:S02]  /*93e0*/  IMAD.MOV.U32 R6, RZ, RZ, R12 ;  /* 0x000000ffff067224 */ /* 0x000fe400078e000c */
[----:B------:R-:W-:-:S07]  /*93f0*/  IMAD.SHL.U32 R15, R11, 0x80, RZ ;  /* 0x000000800b0f7824 */ /* 0x000fce00078e00ff */
.L_x_307:
[----:B------:R-:W0:Y:S01]  /*9400*/  S2R R14, SR_CgaCtaId ;  /* 0x00000000000e7919 */ /* 0x000e220000008800 */
[----:B------:R-:W-:Y:S02]  /*9410*/  MOV R7, 0x400 ;  /* 0x0000040000077802 */ /* 0x000fe40000000f00 */
[----:B------:R-:W-:-:S13]  /*9420*/  LOP3.LUT P1, RZ, R18, 0x7f, RZ, 0xc0, !PT ;  /* 0x0000007f12ff7812 */ /* 0x000fda000782c0ff */
[----:B------:R-:W1:Y:S01]  /*9430*/  @!P1 LDC R11, c[0x0][0x500] ;  /* 0x00014000ff0b9b82 */ /* 0x000e620000000800 */
[----:B0-----:R-:W-:Y:S02]  /*9440*/  LEA R21, R14, R7, 0x18 ;  /* 0x000000070e157211 */ /* 0x001fe400078ec0ff */
[----:B------:R-:W-:-:S03]  /*9450*/  SHF.L.U32 R7, R5, 0x1f, RZ ;  /* 0x0000001f05077819 */ /* 0x000fc600000006ff */
[----:B------:R-:W-:-:S04]  /*9460*/  IMAD R14, R6, 0x8, R21 ;  /* 0x00000008060e7824 */ /* 0x000fc800078e0215 */
[----:B------:R-:W0:Y:S02]  /*9470*/  SYNCS.PHASECHK.TRANS64.TRYWAIT P0, [R14+URZ+0x90], R7 ;  /* 0x000090070e0075a7 */ /* 0x000e24000800017f */
[----:B01----:R-:W-:Y:S05]  /*9480*/  @!P0 BRA `(.L_x_305) ;  /* 0x0000001400648947 */ /* 0x003fea0003800000 */
.L_x_338:
[----:B0-----:R-:W-:Y:S01]  /*9490*/  PRMT R7, R9, 0x9910, RZ ;  /* 0x0000991009077816 */ /* 0x001fe200000000ff */
[----:B------:R0:W-:Y:S03]  /*94a0*/  @!P1 SYNCS.ARRIVE.TRANS64 RZ, [R14+URZ], R11 ;  /* 0x0000000b0eff99a7 */ /* 0x0001e6000800003f */
[----:B------:R-:W-:-:S13]  /*94b0*/  ISETP.NE.AND P0, PT, R7, 0x2, PT ;  /* 0x000000020700780c */ /* 0x000fda0003f05270 */
[----:B0-----:R-:W-:Y:S05]  /*94c0*/  @P0 BRA `(.L_x_306) ;  /* 0x0000000000040947 */ /* 0x001fea0003800000 */
[----:B------:R-:W-:Y:S01]  /*94d0*/  BPT.TRAP 0x1 ;  /* 0x000000040000795c */ /* 0x000fe20000300000 */
.L_x_306:
[----:B------:R-:W-:Y:S01]  /*94e0*/  R2UR UR11, R6 ;  /* 0x00000000060b72ca */ /* 0x000fe200000e0000 */
[----:B------:R-:W-:Y:S01]  /*94f0*/  VIADD R4, R4, 0xffffffff ;  /* 0xffffffff04047836 */ /* 0x000fe20000000000 */
[----:B------:R-:W-:Y:S01]  /*9500*/  R2UR UR22, R21 ;  /* 0x00000000151672ca */ /* 0x000fe200000e0000 */
[----:B------:R-:W-:Y:S01]  /*9510*/  UIADD3 UR16, UP0, UR28, 0xf0, URZ ;  /* 0x000000f01c107890 */ /* 0x000fe2000ff1e03f */
[----:B------:R-:W-:Y:S01]  /*9520*/  R2UR UR23, R15 ;  /* 0x000000000f1772ca */ /* 0x000fe200000e0000 */
[----:B------:R-:W-:Y:S01]  /*9530*/  UIADD3 UR32, UP1, UR28, 0x1f0, URZ ;  /* 0x000001f01c207890 */ /* 0x000fe2000ff3e03f */
[----:B------:R-:W-:Y:S01]  /*9540*/  R2UR UR9, R14 ;  /* 0x000000000e0972ca */ /* 0x000fe200000e0000 */
[----:B------:R-:W-:Y:S01]  /*9550*/  UIADD3.X UR17, URZ, UR29, URZ, UP0, !UPT ;  /* 0x0000001d3f117290 */ /* 0x000fe200087fe43f */
[----:B------:R-:W-:Y:S01]  /*9560*/  R2UR UR10, R22 ;  /* 0x00000000160a72ca */ /* 0x000fe200000e0000 */
[----:B------:R-:W-:Y:S01]  /*9570*/  UPRMT UR21, URZ, 0x5410, UR20 ;  /* 0x000054103f157896 */ /* 0x000fe20008000014 */
[----:B------:R-:W-:Y:S01]  /*9580*/  R2UR UR12, R13 ;  /* 0x000000000d0c72ca */ /* 0x000fe200000e0000 */
[----:B------:R-:W-:Y:S01]  /*9590*/  VIADD R6, R6, 0x1 ;  /* 0x0000000106067836 */ /* 0x000fe20000000000 */
[----:B------:R-:W-:Y:S01]  /*95a0*/  R2UR UR26, R20 ;  /* 0x00000000141a72ca */ /* 0x000fe200000e0000 */
[----:B------:R-:W-:Y:S01]  /*95b0*/  ULEA UR8, UR11, UR30, 0xd ;  /* 0x0000001e0b087291 */ /* 0x000fe2000f8e683f */
[----:B------:R-:W-:Y:S01]  /*95c0*/  ISETP.GT.AND P1, PT, R4, 0x1, PT ;  /* 0x000000010400780c */ /* 0x000fe20003f24270 */
[----:B------:R-:W-:Y:S01]  /*95d0*/  ULEA UR11, UR11, UR13, 0xc ;  /* 0x0000000d0b0b7291 */ /* 0x000fe2000f8e603f */
[----:B------:R-:W-:Y:S01]  /*95e0*/  ISETP.NE.AND P0, PT, R6, 0x12, PT ;  /* 0x000000120600780c */ /* 0x000fe20003f05270 */
[----:B------:R-:W-:Y:S01]  /*95f0*/  UIADD3 UR8, UR22, UR8, URZ ;  /* 0x0000000816087290 */ /* 0x000fe2000fffe03f */
[----:B------:R-:W-:Y:S01]  /*9600*/  VIADD R22, R22, 0x20 ;  /* 0x0000002016167836 */ /* 0x000fe20000000000 */
[----:B------:R-:W-:Y:S01]  /*9610*/  UIADD3 UR22, UR22, UR11, URZ ;  /* 0x0000000b16167290 */ /* 0x000fe2000fffe03f */
[----:B------:R-:W-:Y:S01]  /*9620*/  SEL R14, RZ, 0x1, P0 ;  /* 0x00000001ff0e7807 */ /* 0x000fe20000000000 */
[----:B------:R-:W-:Y:S01]  /*9630*/  UPRMT UR31, URZ, 0x5410, UR14 ;  /* 0x000054103f1f7896 */ /* 0x000fe2000800000e */
[----:B------:R-:W-:Y:S01]  /*9640*/  SEL R6, R6, RZ, P0 ;  /* 0x000000ff06067207 */ /* 0x000fe20000000000 */
[----:B------:R-:W-:Y:S01]  /*9650*/  UIADD3.X UR33, URZ, UR29, URZ, UP1, !UPT ;  /* 0x0000001d3f217290 */ /* 0x000fe20008ffe43f */
[----:B------:R-:W-:Y:S01]  /*9660*/  LOP3.LUT R5, R5, R14, RZ, 0x3c, !PT ;  /* 0x0000000e05057212 */ /* 0x000fe200078e3cff */
[----:B------:R-:W-:Y:S01]  /*9670*/  UMOV UR18, 0x0 ;  /* 0x0000000000127882 */ /* 0x000fe20000000000 */
[----:B------:R-:W-:Y:S01]  /*9680*/  UMOV UR19, 0x10000000 ;  /* 0x1000000000137882 */ /* 0x000fe20000000000 */
[----:B------:R-:W-:-:S02]  /*9690*/  UMOV UR11, UR23 ;  /* 0x00000017000b7c82 */ /* 0x000fc40008000000 */
[----:B------:R0:W-:Y:S02]  /*96a0*/  UTMALDG.3D.MULTICAST [UR8], [UR16], UR21, desc[UR18] ;  /* 0x00001208100073b4 */ /* 0x0001e40008011815 */
[----:B0-----:R-:W-:Y:S01]  /*96b0*/  UMOV UR8, UR22 ;  /* 0x0000001600087c82 */ /* 0x001fe20008000000 */
[----:B------:R-:W-:Y:S02]  /*96c0*/  UMOV UR11, UR26 ;  /* 0x0000001a000b7c82 */ /* 0x000fe40008000000 */
[----:B------:R0:W-:Y:S02]  /*96d0*/  UTMALDG.3D.MULTICAST [UR8], [UR32], UR31, desc[UR18] ;  /* 0x00001208200073b4 */ /* 0x0001e4000801181f */
[----:B0-----:R-:W-:Y:S05]  /*96e0*/  @P1 BRA `(.L_x_307) ;  /* 0xfffffffc00441947 */ /* 0x001fea000383ffff */
.L_x_304:
[----:B------:R-:W-:Y:S05]  /*96f0*/  BSYNC B1 ;  /* 0x0000000000017941 */ /* 0x000fea0003800000 */
.L_x_303:
[----:B------:R-:W-:Y:S01]  /*9700*/  LOP3.LUT P1, RZ, R10, 0xff, RZ, 0xc0, !PT ;  /* 0x000000ff0aff7812 */ /* 0x000fe2000782c0ff */
[C---:B------:R-:W-:Y:S01]  /*9710*/  IMAD.IADD R12, R3.reuse, 0x1, R12 ;  /* 0x00000001030c7824 */ /* 0x040fe200078e020c */
[----:B------:R-:W-:Y:S01]  /*9720*/  ULDC.64 UR8, c[0x0][0x650] ;  /* 0x0001940000087ab9 */ /* 0x000fe20000000a00 */
[C---:B------:R-:W-:Y:S01]  /*9730*/  ISETP.GE.U32.AND P2, PT, R3.reuse, 0x12, PT ;  /* 0x000000120300780c */ /* 0x040fe20003f46070 */
[----:B------:R-:W-:Y:S01]  /*9740*/  BSSY B1, `(.L_x_308) ;  /* 0x000006a000017945 */ /* 0x000fe20003800000 */
[----:B------:R-:W-:Y:S01]  /*9750*/  IMAD.MOV.U32 R11, RZ, RZ, -0x1 ;  /* 0xffffffffff0b7424 */ /* 0x000fe200078e00ff */
[----:B------:R-:W-:Y:S01]  /*9760*/  ISETP.GT.U32.AND P0, PT, R12, 0x11, PT ;  /* 0x000000110c00780c */ /* 0x000fe20003f04070 */
[----:B------:R-:W-:Y:S01]  /*9770*/  IMAD.MOV.U32 R20, RZ, RZ, -0x1 ;  /* 0xffffffffff147424 */ /* 0x000fe200078e00ff */
[----:B------:R-:W-:Y:S01]  /*9780*/  PRMT R10, RZ, 0x7610, R10 ;  /* 0x00007610ff0a7816 */ /* 0x000fe2000000000a */
[----:B------:R-:W-:Y:S01]  /*9790*/  IMAD.MOV.U32 R13, RZ, RZ, -0x1 ;  /* 0xffffffffff0d7424 */ /* 0x000fe200078e00ff */
[----:B------:R-:W-:-:S03]  /*97a0*/  ISETP.LT.U32.AND P0, PT, R3, 0x12, P0 ;  /* 0x000000120300780c */ /* 0x000fc60000701070 */
[----:B------:R-:W0:Y:S01]  /*97b0*/  @P1 S2R R5, SR_CgaCtaId ;  /* 0x0000000000051919 */ /* 0x000e220000008800 */
[----:B------:R-:W-:-:S04]  /*97c0*/  @P1 MOV R4, 0x400 ;  /* 0x0000040000041802 */ /* 0x000fc80000000f00 */
[----:B0-----:R-:W-:Y:S01]  /*97d0*/  @P1 LEA R6, R5, R4, 0x18 ;  /* 0x0000000405061211 */ /* 0x001fe200078ec0ff */
[----:B------:R-:W-:-:S03]  /*97e0*/  IMAD.WIDE.U32 R4, R12, 0x38e38e39, RZ ;  /* 0x38e38e390c047825 */ /* 0x000fc600078e00ff */
[----:B------:R0:W-:Y:S01]  /*97f0*/  @P1 SYNCS.ARRIVE.TRANS64.A1T0 RZ, [R6+URZ+0x138], RZ ;  /* 0x000138ff06ff19a7 */ /* 0x0001e2000810003f */
[----:B------:R-:W-:Y:S02]  /*9800*/  IADD3 R16, P1, R16, UR24, RZ ;  /* 0x0000001810107c10 */ /* 0x000fe4000ff3e0ff */
[----:B------:R-:W-:Y:S02]  /*9810*/  SHF.R.U32.HI R7, RZ, 0x2, R5 ;  /* 0x00000002ff077819 */ /* 0x000fe40000011605 */
[----:B------:R-:W-:Y:S02]  /*9820*/  SEL R5, RZ, 0x1, !P0 ;  /* 0x00000001ff057807 */ /* 0x000fe40004000000 */
[----:B------:R-:W-:Y:S01]  /*9830*/  IADD3.X R17, R17, UR15, RZ, P1, !PT ;  /* 0x0000000f11117c10 */ /* 0x000fe20008ffe4ff */
[----:B------:R-:W-:Y:S01]  /*9840*/  IMAD R12, R7, -0x12, R12 ;  /* 0xffffffee070c7824 */ /* 0x000fe200078e020c */
[----:B------:R-:W-:Y:S02]  /*9850*/  ISETP.GE.U32.AND P0, PT, R16, UR8, PT ;  /* 0x0000000810007c0c */ /* 0x000fe4000bf06070 */
[----:B------:R-:W-:-:S02]  /*9860*/  LOP3.LUT R0, R0, R5, RZ, 0x3c, !PT ;  /* 0x0000000500007212 */ /* 0x000fc400078e3cff */
[----:B------:R-:W-:Y:S02]  /*9870*/  ISETP.GE.U32.AND.EX P0, PT, R17, UR9, PT, P0 ;  /* 0x0000000911007c0c */ /* 0x000fe4000bf06100 */
[----:B------:R-:W-:Y:S02]  /*9880*/  @P2 LOP3.LUT R0, R0, 0x1, R7, 0x78, !PT ;  /* 0x0000000100002812 */ /* 0x000fe400078e7807 */
[----:B------:R-:W-:-:S09]  /*9890*/  PRMT R4, RZ, 0x7610, R4 ;  /* 0x00007610ff047816 */ /* 0x000fd20000000004 */
[----:B0-----:R-:W-:Y:S05]  /*98a0*/  @P0 BRA `(.L_x_309) ;  /* 0x00000004004c0947 */ /* 0x001fea0003800000 */
[----:B------:R-:W0:Y:S01]  /*98b0*/  S2R R14, SR_CTAID.X ;  /* 0x00000000000e7919 */ /* 0x000e220000002500 */
[----:B------:R-:W-:Y:S01]  /*98c0*/  ULDC.64 UR8, c[0x0][0x628] ;  /* 0x00018a0000087ab9 */ /* 0x000fe20000000a00 */
[----:B------:R-:W1:Y:S01]  /*98d0*/  LDC R15, c[0x0][0x144] ;  /* 0x00005100ff0f7b82 */ /* 0x000e620000000800 */
[----:B------:R-:W-:Y:S01]  /*98e0*/  ISETP.NE.U32.AND P0, PT, RZ, UR8, PT ;  /* 0x00000008ff007c0c */ /* 0x000fe2000bf05070 */
[----:B------:R-:W2:Y:S01]  /*98f0*/  S2R R11, SR_CTAID.Y ;  /* 0x00000000000b7919 */ /* 0x000ea20000002600 */
[----:B------:R-:W-:Y:S01]  /*9900*/  ULDC UR10, c[0x0][0x150] ;  /* 0x00005400000a7ab9 */ /* 0x000fe20000000800 */
[----:B------:R-:W-:Y:S01]  /*9910*/  ULDC UR11, c[0x0][0x630] ;  /* 0x00018c00000b7ab9 */ /* 0x000fe20000000800 */
[----:B------:R-:W-:Y:S01]  /*9920*/  ISETP.NE.AND.EX P0, PT, RZ, UR9, PT, P0 ;  /* 0x00000009ff007c0c */ /* 0x000fe2000bf05300 */
[----:B------:R-:W-:Y:S01]  /*9930*/  IMAD.MOV.U32 R4, RZ, RZ, R16 ;  /* 0x000000ffff047224 */ /* 0x000fe200078e0010 */
[----:B0-----:R-:W-:-:S05]  /*9940*/  I2FP.F32.U32 R5, R14 ;  /* 0x0000000e00057245 */ /* 0x001fca0000201000 */
[----:B------:R-:W-:Y:S01]  /*9950*/  FMUL R20, R5, UR10 ;  /* 0x0000000a05147c20 */ /* 0x000fe20008400000 */
[----:B------:R-:W-:-:S05]  /*9960*/  IMAD.MOV.U32 R5, RZ, RZ, R17 ;  /* 0x000000ffff057224 */ /* 0x000fca00078e0011 */
[----:B--2---:R-:W-:Y:S05]  /*9970*/  @!P0 BRA `(.L_x_310) ;  /* 0x0000000000288947 */ /* 0x004fea0003800000 */
[----:B------:R-:W-:Y:S02]  /*9980*/  ULDC UR10, c[0x0][0x634] ;  /* 0x00018d00000a7ab9 */ /* 0x000fe40000000800 */
[----:B------:R-:W-:-:S05]  /*9990*/  IADD3 R5, P0, R16, UR10, RZ ;  /* 0x0000000a10057c10 */ /* 0x000fca000ff1e0ff */
[----:B------:R-:W-:-:S04]  /*99a0*/  IMAD.X R13, RZ, RZ, R17, P0 ;  /* 0x000000ffff0d7224 */ /* 0x000fc800000e0611 */
[----:B------:R-:W-:-:S04]  /*99b0*/  IMAD.WIDE.U32 R6, R13, UR8, RZ ;  /* 0x000000080d067c25 */ /* 0x000fc8000f8e00ff */
[----:B------:R-:W-:-:S04]  /*99c0*/  IMAD.WIDE.U32 R6, P0, R5, UR9, R6 ;  /* 0x0000000905067c25 */ /* 0x000fc8000f800006 */
[----:B------:R-:W-:-:S04]  /*99d0*/  IMAD.WIDE.U32 R4, R5, UR8, RZ ;  /* 0x0000000805047c25 */ /* 0x000fc8000f8e00ff */
[----:B------:R-:W-:Y:S01]  /*99e0*/  IMAD.MOV.U32 R4, RZ, RZ, R7 ;  /* 0x000000ffff047224 */ /* 0x000fe200078e0007 */
[----:B------:R-:W-:Y:S01]  /*99f0*/  IADD3 RZ, P1, R5, R6, RZ ;  /* 0x0000000605ff7210 */ /* 0x000fe20007f3e0ff */
[----:B------:R-:W-:-:S04]  /*9a00*/  IMAD.X R5, RZ, RZ, RZ, P0 ;  /* 0x000000ffff057224 */ /* 0x000fc800000e06ff */
[----:B------:R-:W-:-:S08]  /*9a10*/  IMAD.WIDE.U32.X R4, R13, UR9, R4, P1 ;  /* 0x000000090d047c25 */ /* 0x000fd000088e0404 */
.L_x_310:
[--C-:B------:R-:W-:Y:S01]  /*9a20*/  SHF.R.U64 R13, R4, UR11, R5.reuse ;  /* 0x0000000b040d7c19 */ /* 0x100fe20008001205 */
[----:B------:R-:W0:Y:S01]  /*9a30*/  F2I.U32.TRUNC.NTZ R20, R20 ;  /* 0x0000001400147305 */ /* 0x000e22000020f000 */
[----:B------:R-:W-:Y:S01]  /*9a40*/  SHF.R.U32.HI R4, RZ, UR11, R5 ;  /* 0x0000000bff047c19 */ /* 0x000fe20008011605 */
[----:B------:R-:W-:Y:S01]  /*9a50*/  ULDC.64 UR8, c[0x0][0x620] ;  /* 0x0001880000087ab9 */ /* 0x000fe20000000a00 */
[----:B------:R-:W-:Y:S01]  /*9a60*/  IADD3 R7, P0, RZ, -R13, RZ ;  /* 0x8000000dff077210 */ /* 0x000fe20007f1e0ff */
[----:B------:R-:W-:Y:S01]  /*9a70*/  ULDC.64 UR10, c[0x0][0x640] ;  /* 0x00019000000a7ab9 */ /* 0x000fe20000000a00 */
[----:B------:R-:W2:Y:S03]  /*9a80*/  LDC R22, c[0x0][0x148] ;  /* 0x00005200ff167b82 */ /* 0x000ea60000000800 */
[----:B------:R-:W-:Y:S01]  /*9a90*/  IMAD.X R4, RZ, RZ, ~R4, P0 ;  /* 0x000000ffff047224 */ /* 0x000fe200000e0e04 */
[----:B------:R-:W-:-:S03]  /*9aa0*/  ISETP.NE.U32.AND P0, PT, RZ, UR10, PT ;  /* 0x0000000aff007c0c */ /* 0x000fc6000bf05070 */
[----:B------:R-:W-:Y:S01]  /*9ab0*/  IMAD R6, R4, UR8, RZ ;  /* 0x0000000804067c24 */ /* 0x000fe2000f8e02ff */
[----:B------:R-:W-:Y:S01]  /*9ac0*/  ISETP.NE.AND.EX P0, PT, RZ, UR11, PT, P0 ;  /* 0x0000000bff007c0c */ /* 0x000fe2000bf05300 */
[----:B------:R-:W-:Y:S01]  /*9ad0*/  IMAD.WIDE.U32 R4, R7, UR8, R16 ;  /* 0x0000000807047c25 */ /* 0x000fe2000f8e0010 */
[----:B------:R-:W-:-:S03]  /*9ae0*/  ULDC UR8, c[0x0][0x618] ;  /* 0x0001860000087ab9 */ /* 0x000fc60000000800 */
[----:B------:R-:W-:Y:S01]  /*9af0*/  IMAD R7, R7, UR9, R6 ;  /* 0x0000000907077c24 */ /* 0x000fe2000f8e0206 */
[----:B------:R-:W-:Y:S01]  /*9b00*/  ULDC UR9, c[0x0][0x154] ;  /* 0x0000550000097ab9 */ /* 0x000fe20000000800 */
[----:B0-----:R-:W-:Y:S02]  /*9b10*/  IMAD.MOV R6, RZ, RZ, -R20 ;  /* 0x000000ffff067224 */ /* 0x001fe400078e0a14 */
[----:B------:R-:W-:Y:S02]  /*9b20*/  IMAD.IADD R5, R5, 0x1, R7 ;  /* 0x0000000105057824 */ /* 0x000fe400078e0207 */
[----:B-1----:R-:W-:Y:S01]  /*9b30*/  IMAD R14, R15, R6, R14 ;  /* 0x000000060f0e7224 */ /* 0x002fe200078e020e */
[----:B------:R-:W-:Y:S02]  /*9b40*/  I2FP.F32.U32 R6, R11 ;  /* 0x0000000b00067245 */ /* 0x000fe40000201000 */
[--C-:B------:R-:W-:Y:S02]  /*9b50*/  SHF.R.U64 R15, R4, UR8, R5.reuse ;  /* 0x00000008040f7c19 */ /* 0x100fe40008001205 */
[----:B------:R-:W-:Y:S01]  /*9b60*/  SHF.R.U32.HI R4, RZ, UR8, R5 ;  /* 0x00000008ff047c19 */ /* 0x000fe20008011605 */
[----:B------:R-:W-:Y:S01]  /*9b70*/  FMUL R6, R6, UR9 ;  /* 0x0000000906067c20 */ /* 0x000fe20008400000 */
[----:B------:R-:W-:-:S02]  /*9b80*/  ULDC UR8, c[0x0][0x608] ;  /* 0x0001820000087ab9 */ /* 0x000fc40000000800 */
[--C-:B------:R-:W-:Y:S01]  /*9b90*/  SHF.R.U64 R21, R15, UR8, R4.reuse ;  /* 0x000000080f157c19 */ /* 0x100fe20008001204 */
[----:B------:R0:W1:Y:S01]  /*9ba0*/  F2I.U32.TRUNC.NTZ R24, R6 ;  /* 0x0000000600187305 */ /* 0x000062000020f000 */
[----:B------:R-:W-:Y:S01]  /*9bb0*/  SHF.R.U32.HI R4, RZ, UR8, R4 ;  /* 0x00000008ff047c19 */ /* 0x000fe20008011604 */
[----:B------:R-:W-:-:S03]  /*9bc0*/  ULDC UR8, c[0x0][0x658] ;  /* 0x0001960000087ab9 */ /* 0x000fc60000000800 */
[--C-:B------:R-:W-:Y:S02]  /*9bd0*/  SHF.R.U64 R20, R21, UR8, R4.reuse ;  /* 0x0000000815147c19 */ /* 0x100fe40008001204 */
[----:B------:R-:W-:-:S03]  /*9be0*/  SHF.R.U32.HI R23, RZ, UR8, R4 ;  /* 0x00000008ff177c19 */ /* 0x000fc60008011604 */
[----:B------:R-:W-:Y:S02]  /*9bf0*/  IMAD.MOV.U32 R4, RZ, RZ, R20 ;  /* 0x000000ffff047224 */ /* 0x000fe400078e0014 */
[----:B------:R-:W-:Y:S01]  /*9c00*/  IMAD.MOV.U32 R5, RZ, RZ, R23 ;  /* 0x000000ffff057224 */ /* 0x000fe200078e0017 */
[----:B0-----:R-:W-:Y:S06]  /*9c10*/  @!P0 BRA `(.L_x_311) ;  /* 0x0000000000288947 */ /* 0x001fec0003800000 */
        /* <DEDUP_REMOVED lines=10> */
.L_x_311:
[----:B------:R-:W-:Y:S01]  /*9cc0*/  ISETP.NE.AND P0, PT, R2, 0x1, PT ;  /* 0x000000010200780c */ /* 0x000fe20003f05270 */
[----:B------:R-:W-:Y:S01]  /*9cd0*/  ULDC UR8, c[0x0][0x648] ;  /* 0x0001920000087ab9 */ /* 0x000fe20000000800 */
[----:B-1----:R-:W-:Y:S01]  /*9ce0*/  IMAD.MOV R24, RZ, RZ, -R24 ;  /* 0x000000ffff187224 */ /* 0x002fe200078e0a18 */
[----:B------:R-:W-:Y:S01]  /*9cf0*/  SHF.R.U64 R4, R4, UR8, R5 ;  /* 0x0000000804047c19 */ /* 0x000fe20008001205 */
[----:B------:R-:W-:Y:S01]  /*9d00*/  ULDC UR8, c[0x0][0x638] ;  /* 0x00018e0000087ab9 */ /* 0x000fe20000000800 */
[----:B------:R-:W-:Y:S01]  /*9d10*/  LOP3.LUT R21, R21, UR7, RZ, 0xc0, !PT ;  /* 0x0000000715157c12 */ /* 0x000fe2000f8ec0ff */
[----:B------:R-:W-:Y:S02]  /*9d20*/  ULDC UR9, c[0x0][0x610] ;  /* 0x0001840000097ab9 */ /* 0x000fe40000000800 */
[----:B------:R-:W-:Y:S02]  /*9d30*/  IMAD.MOV R5, RZ, RZ, -R4 ;  /* 0x000000ffff057224 */ /* 0x000fe400078e0a04 */
[----:B------:R-:W-:-:S02]  /*9d40*/  IMAD R21, R4, UR5, R21 ;  /* 0x0000000504157c24 */ /* 0x000fc4000f8e0215 */
[----:B------:R-:W-:Y:S01]  /*9d50*/  IMAD R20, R5, UR8, R20 ;  /* 0x0000000805147c24 */ /* 0x000fe2000f8e0214 */
[----:B------:R-:W-:Y:S01]  /*9d60*/  ULDC UR8, c[0x0][0x600] ;  /* 0x0001800000087ab9 */ /* 0x000fe20000000800 */
[----:B--2---:R-:W-:Y:S01]  /*9d70*/  @P0 IMAD R14, R22, R24, R11 ;  /* 0x00000018160e0224 */ /* 0x004fe200078e020b */
[----:B------:R-:W-:Y:S01]  /*9d80*/  LOP3.LUT R11, R15, UR4, RZ, 0xc0, !PT ;  /* 0x000000040f0b7c12 */ /* 0x000fe2000f8ec0ff */
[----:B------:R-:W-:Y:S02]  /*9d90*/  IMAD.MOV.U32 R4, RZ, RZ, 0x1 ;  /* 0x00000001ff047424 */ /* 0x000fe400078e00ff */
[----:B------:R-:W-:Y:S02]  /*9da0*/  IMAD R14, R21, UR9, R14 ;  /* 0x00000009150e7c24 */ /* 0x000fe4000f8e020e */
[----:B------:R-:W-:-:S05]  /*9db0*/  IMAD R11, R20, UR8, R11 ;  /* 0x00000008140b7c24 */ /* 0x000fca000f8e020b */
[----:B------:R-:W-:Y:S02]  /*9dc0*/  SEL R20, R11, R14, !P0 ;  /* 0x0000000e0b147207 */ /* 0x000fe40004000000 */
[----:B------:R-:W-:-:S07]  /*9dd0*/  SEL R11, R14, R11, !P0 ;  /* 0x0000000b0e0b7207 */ /* 0x000fce0004000000 */
.L_x_309:
[----:B------:R-:W-:Y:S05]  /*9de0*/  BSYNC B1 ;  /* 0x0000000000017941 */ /* 0x000fea0003800000 */
.L_x_308:
[----:B------:R-:W-:-:S13]  /*9df0*/  LOP3.LUT P0, RZ, R4, 0xff, RZ, 0xc0, !PT ;  /* 0x000000ff04ff7812 */ /* 0x000fda000780c0ff */
[----:B------:R-:W-:Y:S05]  /*9e00*/  @P0 BRA `(.L_x_312) ;  /* 0xfffffff400440947 */ /* 0x000fea000383ffff */
[----:B------:R-:W-:Y:S05]  /*9e10*/  BSYNC B0 ;  /* 0x0000000000007941 */ /* 0x000fea0003800000 */
.L_x_301:
[----:B------:R-:W-:-:S03]  /*9e20*/  UMOV UR8, 0xffffffff ;  /* 0xffffffff00087882 */ /* 0x000fc60000000000 */
[----:B------:R-:W-:Y:S05]  /*9e30*/  BRA.DIV UR8, `(.L_x_313) ;  /* 0x0000000e080c7947 */ /* 0x000fea000b800000 */
[----:B------:R-:W-:-:S13]  /*9e40*/  ELECT P6, URZ, PT ;  /* 0x00000000003f782f */ /* 0x000fda00038c0000 */
.L_x_341:
[----:B------:R-:W-:Y:S04]  /*9e50*/  BSSY B0, `(.L_x_314) ;  /* 0x00000a9000007945 */ /* 0x000fe80003800000 */
[----:B------:R-:W-:Y:S05]  /*9e60*/  @!P6 BRA `(.L_x_315) ;  /* 0x00000008009ce947 */ /* 0x000fea0003800000 */
[----:B------:R-:W-:-:S04]  /*9e70*/  LOP3.LUT R19, R19, 0x2, RZ, 0xfc, !PT ;  /* 0x0000000213137812 */ /* 0x000fc800078efcff */
[----:B------:R-:W-:-:S13]  /*9e80*/  ISETP.NE.AND P0, PT, R19, 0x3, PT ;  /* 0x000000031300780c */ /* 0x000fda0003f05270 */
[----:B------:R-:W-:Y:S05]  /*9e90*/  @!P0 BRA `(.L_x_316) ;  /* 0x0000000000048947 */ /* 0x000fea0003800000 */
[----:B------:R-:W-:Y:S01]  /*9ea0*/  BPT.TRAP 0x1 ;  /* 0x000000040000795c */ /* 0x000fe20000300000 */
.L_x_316:
[----:B------:R-:W0:Y:S01]  /*9eb0*/  S2R R3, SR_CgaCtaId ;  /* 0x0000000000037919 */ /* 0x000e220000008800 */
[----:B------:R-:W-:-:S04]  /*9ec0*/  MOV R2, 0x400 ;  /* 0x0000040000027802 */ /* 0x000fc80000000f00 */
[----:B0-----:R-:W-:Y:S02]  /*9ed0*/  LEA R3, R3, R2, 0x18 ;  /* 0x0000000203037211 */ /* 0x001fe400078ec0ff */
[----:B------:R-:W-:-:S03]  /*9ee0*/  SHF.L.U32 R2, R0, 0x1f, RZ ;  /* 0x0000001f00027819 */ /* 0x000fc600000006ff */
[----:B------:R-:W-:-:S04]  /*9ef0*/  VIADD R3, R3, 0x90 ;  /* 0x0000009003037836 */ /* 0x000fc80000000000 */
[C---:B------:R-:W-:Y:S02]  /*9f00*/  IMAD R7, R12.reuse, 0x8, R3 ;  /* 0x000000080c077824 */ /* 0x040fe400078e0203 */
[----:B------:R-:W-:Y:S02]  /*9f10*/  VIADD R12, R12, 0x1 ;  /* 0x000000010c0c7836 */ /* 0x000fe40000000000 */
[----:B------:R-:W0:Y:S03]  /*9f20*/  SYNCS.PHASECHK.TRANS64.TRYWAIT P0, [R7+URZ], R2 ;  /* 0x00000002070075a7 */ /* 0x000e26000800017f */
[----:B------:R-:W-:-:S04]  /*9f30*/  ISETP.NE.AND P1, PT, R12, 0x12, PT ;  /* 0x000000120c00780c */ /* 0x000fc80003f25270 */
[----:B------:R-:W-:Y:S02]  /*9f40*/  SEL R5, RZ, 0x1, P1 ;  /* 0x00000001ff057807 */ /* 0x000fe40000800000 */
[----:B------:R-:W-:Y:S02]  /*9f50*/  SEL R12, R12, RZ, P1 ;  /* 0x000000ff0c0c7207 */ /* 0x000fe40000800000 */
[----:B------:R-:W-:-:S03]  /*9f60*/  LOP3.LUT R5, R0, R5, RZ, 0x3c, !PT ;  /* 0x0000000500057212 */ /* 0x000fc600078e3cff */
[----:B------:R-:W-:Y:S01]  /*9f70*/  IMAD R9, R12, 0x8, R3 ;  /* 0x000000080c097824 */ /* 0x000fe200078e0203 */
[----:B------:R-:W-:Y:S01]  /*9f80*/  SHF.L.U32 R4, R5, 0x1f, RZ ;  /* 0x0000001f05047819 */ /* 0x000fe200000006ff */
[----:B0-----:R-:W-:Y:S06]  /*9f90*/  @!P0 BRA `(.L_x_317) ;  /* 0x0000000800d48947 */ /* 0x001fec0003800000 */
.L_x_342:
[----:B------:R-:W1:Y:S01]  /*9fa0*/  SYNCS.PHASECHK.TRANS64.TRYWAIT P0, [R9+URZ], R4 ;  /* 0x00000004090075a7 */ /* 0x000e62000800017f */
[----:B------:R-:W-:-:S05]  /*9fb0*/  VIADD R0, R12, 0x1 ;  /* 0x000000010c007836 */ /* 0x000fca0000000000 */
[----:B------:R-:W-:-:S04]  /*9fc0*/  ISETP.NE.AND P1, PT, R0, 0x12, PT ;  /* 0x000000120000780c */ /* 0x000fc80003f25270 */
[----:B0-----:R-:W-:Y:S02]  /*9fd0*/  SEL R2, RZ, 0x1, P1 ;  /* 0x00000001ff027807 */ /* 0x001fe40000800000 */
[----:B------:R-:W-:Y:S02]  /*9fe0*/  SEL R0, R0, RZ, P1 ;  /* 0x000000ff00007207 */ /* 0x000fe40000800000 */
[----:B------:R-:W-:-:S03]  /*9ff0*/  LOP3.LUT R7, R5, R2, RZ, 0x3c, !PT ;  /* 0x0000000205077212 */ /* 0x000fc600078e3cff */
[----:B------:R-:W-:Y:S01]  /*a000*/  IMAD R6, R0, 0x8, R3 ;  /* 0x0000000800067824 */ /* 0x000fe200078e0203 */
[----:B------:R-:W-:Y:S01]  /*a010*/  SHF.L.U32 R5, R7, 0x1f, RZ ;  /* 0x0000001f07057819 */ /* 0x000fe200000006ff */
[----:B-1----:R-:W-:Y:S06]  /*a020*/  @!P0 BRA `(.L_x_318) ;  /* 0x0000000800c48947 */ /* 0x002fec0003800000 */
.L_x_343:
[----:B------:R-:W1:Y:S01]  /*a030*/  SYNCS.PHASECHK.TRANS64.TRYWAIT P0, [R6+URZ], R5 ;  /* 0x00000005060075a7 */ /* 0x000e62000800017f */
[----:B------:R-:W-:-:S05]  /*a040*/  VIADD R0, R0, 0x1 ;  /* 0x0000000100007836 */ /* 0x000fca0000000000 */
[----:B------:R-:W-:-:S04]  /*a050*/  ISETP.NE.AND P1, PT, R0, 0x12, PT ;  /* 0x000000120000780c */ /* 0x000fc80003f25270 */
[----:B------:R-:W-:Y:S02]  /*a060*/  SEL R2, RZ, 0x1, P1 ;  /* 0x00000001ff027807 */ /* 0x000fe40000800000 */
[----:B------:R-:W-:Y:S02]  /*a070*/  SEL R0, R0, RZ, P1 ;  /* 0x000000ff00007207 */ /* 0x000fe40000800000 */
[----:B------:R-:W-:-:S03]  /*a080*/  LOP3.LUT R7, R7, R2, RZ, 0x3c, !PT ;  /* 0x0000000207077212 */ /* 0x000fc600078e3cff */
[----:B0-----:R-:W-:Y:S01]  /*a090*/  IMAD R9, R0, 0x8, R3 ;  /* 0x0000000800097824 */ /* 0x001fe200078e0203 */
[----:B------:R-:W-:Y:S01]  /*a0a0*/  SHF.L.U32 R4, R7, 0x1f, RZ ;  /* 0x0000001f07047819 */ /* 0x000fe200000006ff */
[----:B-1----:R-:W-:Y:S06]  /*a0b0*/  @!P0 BRA `(.L_x_319) ;  /* 0x0000000800b48947 */ /* 0x002fec0003800000 */
.L_x_344:
        /* <DEDUP_REMOVED lines=9> */
.L_x_345:
        /* <DEDUP_REMOVED lines=9> */
.L_x_346:
        /* <DEDUP_REMOVED lines=9> */
.L_x_347:
        /* <DEDUP_REMOVED lines=9> */
.L_x_348:
        /* <DEDUP_REMOVED lines=9> */
.L_x_349:
        /* <DEDUP_REMOVED lines=9> */
.L_x_350:
        /* <DEDUP_REMOVED lines=9> */
.L_x_351:
        /* <DEDUP_REMOVED lines=9> */
.L_x_352:
        /* <DEDUP_REMOVED lines=9> */
.L_x_353:
        /* <DEDUP_REMOVED lines=9> */
.L_x_354:
        /* <DEDUP_REMOVED lines=9> */
.L_x_355:
        /* <DEDUP_REMOVED lines=9> */
.L_x_356:
        /* <DEDUP_REMOVED lines=9> */
.L_x_357:
[----:B------:R-:W1:Y:S01]  /*a810*/  SYNCS.PHASECHK.TRANS64.TRYWAIT P0, [R6+URZ], R5 ;  /* 0x00000005060075a7 */ /* 0x000e62000800017f */
[----:B------:R-:W-:-:S05]  /*a820*/  VIADD R0, R0, 0x1 ;  /* 0x0000000100007836 */ /* 0x000fca0000000000 */
[----:B------:R-:W-:-:S04]  /*a830*/  ISETP.NE.AND P1, PT, R0, 0x12, PT ;  /* 0x000000120000780c */ /* 0x000fc80003f25270 */
[----:B------:R-:W-:Y:S02]  /*a840*/  SEL R2, RZ, 0x1, P1 ;  /* 0x00000001ff027807 */ /* 0x000fe40000800000 */
[----:B------:R-:W-:Y:S02]  /*a850*/  SEL R0, R0, RZ, P1 ;  /* 0x000000ff00007207 */ /* 0x000fe40000800000 */
[----:B------:R-:W-:Y:S01]  /*a860*/  LOP3.LUT R2, R7, R2, RZ, 0x3c, !PT ;  /* 0x0000000207027212 */ /* 0x000fe200078e3cff */
[----:B-1----:R-:W-:Y:S06]  /*a870*/  @!P0 BRA `(.L_x_333) ;  /* 0x0000000400dc8947 */ /* 0x002fec0003800000 */
.L_x_358:
[----:B------:R-:W-:Y:S01]  /*a880*/  IMAD R3, R0, 0x8, R3 ;  /* 0x0000000800037824 */ /* 0x000fe200078e0203 */
[----:B------:R-:W-:-:S07]  /*a890*/  SHF.L.U32 R0, R2, 0x1f, RZ ;  /* 0x0000001f02007819 */ /* 0x000fce00000006ff */
.L_x_334:
[----:B--2---:R2:W3:Y:S02]  /*a8a0*/  SYNCS.PHASECHK.TRANS64.TRYWAIT P0, [R3+URZ], R0 ;  /* 0x00000000030075a7 */ /* 0x0044e4000800017f */
[----:B---3--:R-:W-:Y:S05]  /*a8b0*/  @!P0 NANOSLEEP.SYNCS 0x989680 ;  /* 0x009896800000895d */ /* 0x008fea0003900000 */
[----:B------:R-:W3:Y:S02]  /*a8c0*/  @!P0 SYNCS.PHASECHK.TRANS64 P0, [R3+URZ], R0 ;  /* 0x00000000030085a7 */ /* 0x000ee4000800007f */
[----:B---3--:R-:W-:Y:S05]  /*a8d0*/  @!P0 BRA `(.L_x_334) ;  /* 0xfffffffc00f08947 */ /* 0x008fea000383ffff */
.L_x_315:
[----:B------:R-:W-:Y:S05]  /*a8e0*/  BSYNC B0 ;  /* 0x0000000000007941 */ /* 0x000fea0003800000 */
.L_x_314:
[----:B------:R-:W-:Y:S05]  /*a8f0*/  EXIT ;  /* 0x000000000000794d */ /* 0x000fea0003800000 */
.L_x_22:
[----:B----4-:R4:W0:Y:S02]  /*a900*/  SYNCS.PHASECHK.TRANS64.TRYWAIT P1, [R3+URZ], R0 ;  /* 0x00000000030075a7 */ /* 0x010824000802017f */
[----:B0-----:R-:W-:Y:S05]  /*a910*/  @!P1 NANOSLEEP.SYNCS 0x989680 ;  /* 0x009896800000995d */ /* 0x001fea0003900000 */
[----:B------:R-:W0:Y:S02]  /*a920*/  @!P1 SYNCS.PHASECHK.TRANS64 P1, [R3+URZ], R0 ;  /* 0x00000000030095a7 */ /* 0x000e24000802007f */
[----:B0-----:R-:W-:Y:S05]  /*a930*/  @!P1 BRA `(.L_x_22) ;  /* 0xfffffffc00f09947 */ /* 0x001fea000383ffff */
[----:B------:R-:W-:Y:S05]  /*a940*/  BRA `(.L_x_21) ;  /* 0xffffff6c00747947 */ /* 0x000fea000383ffff */
.L_x_27:
[----:B-1----:R1:W3:Y:S02]  /*a950*/  SYNCS.PHASECHK.TRANS64.TRYWAIT P1, [R5+URZ], R4 ;  /* 0x00000004050075a7 */ /* 0x0022e4000802017f */
[----:B---3--:R-:W-:Y:S05]  /*a960*/  @!P1 NANOSLEEP.SYNCS 0x989680 ;  /* 0x009896800000995d */ /* 0x008fea0003900000 */
[----:B------:R-:W3:Y:S02]  /*a970*/  @!P1 SYNCS.PHASECHK.TRANS64 P1, [R5+URZ], R4 ;  /* 0x00000004050095a7 */ /* 0x000ee4000802007f */
[----:B---3--:R-:W-:Y:S05]  /*a980*/  @!P1 BRA `(.L_x_27) ;  /* 0xfffffffc00f09947 */ /* 0x008fea000383ffff */
[----:B------:R-:W-:Y:S05]  /*a990*/  BRA `(.L_x_26) ;  /* 0xffffff7000187947 */ /* 0x000fea000383ffff */
.L_x_302:
[----:B------:R-:W-:Y:S01]  /*a9a0*/  BSSY B1, `(.L_x_335) ;  /* 0x0000006000017945 */ /* 0x000fe20003800000 */
[----:B------:R-:W-:-:S07]  /*a9b0*/  IMAD.MOV.U32 R15, RZ, RZ, -0x1 ;  /* 0xffffffffff0f7424 */ /* 0x000fce00078e00ff */
[----:B------:R-:W-:Y:S05]  /*a9c0*/  WARPSYNC.COLLECTIVE R15, `(.L_x_336) ;  /* 0x000000000f0c7348 */ /* 0x000fea0003c00000 */
[----:B------:R-:W-:Y:S02]  /*a9d0*/  ELECT P6, UR62, PT ;  /* 0x00000000003e782f */ /* 0x000fe400038c0000 */
[----:B------:R-:W-:Y:S01]  /*a9e0*/  MOV R14, UR62 ;  /* 0x0000003e000e7c02 */ /* 0x000fe20008000f00 */
[----:B------:R-:W-:Y:S10]  /*a9f0*/  ENDCOLLECTIVE ;  /* 0x000000000000791b */ /* 0x000ff40003800000 */
.L_x_336:
[----:B------:R-:W-:Y:S05]  /*aa00*/  BSYNC B1 ;  /* 0x0000000000017941 */ /* 0x000fea0003800000 */
.L_x_335:
[----:B------:R-:W-:Y:S05]  /*aa10*/  BRA `(.L_x_337) ;  /* 0xffffffe8004c7947 */ /* 0x000fea000383ffff */
.L_x_305:
[----:B0-----:R0:W1:Y:S02]  /*aa20*/  SYNCS.PHASECHK.TRANS64.TRYWAIT P0, [R14+URZ+0x90], R7 ;  /* 0x000090070e0075a7 */ /* 0x001064000800017f */
[----:B-1----:R-:W-:Y:S05]  /*aa30*/  @!P0 NANOSLEEP.SYNCS 0x989680 ;  /* 0x009896800000895d */ /* 0x002fea0003900000 */
[----:B------:R-:W1:Y:S02]  /*aa40*/  @!P0 SYNCS.PHASECHK.TRANS64 P0, [R14+URZ+0x90], R7 ;  /* 0x000090070e0085a7 */ /* 0x000e64000800007f */
[----:B-1----:R-:W-:Y:S05]  /*aa50*/  @!P0 BRA `(.L_x_305) ;  /* 0xfffffffc00f08947 */ /* 0x002fea000383ffff */
[----:B------:R-:W-:Y:S05]  /*aa60*/  BRA `(.L_x_338) ;  /* 0xffffffe800887947 */ /* 0x000fea000383ffff */
.L_x_313:
[----:B------:R-:W-:Y:S01]  /*aa70*/  BSSY B0, `(.L_x_339) ;  /* 0x0000006000007945 */ /* 0x000fe20003800000 */
[----:B------:R-:W-:-:S07]  /*aa80*/  IMAD.MOV.U32 R15, RZ, RZ, -0x1 ;  /* 0xffffffffff0f7424 */ /* 0x000fce00078e00ff */
[----:B------:R-:W-:Y:S05]  /*aa90*/  WARPSYNC.COLLECTIVE R15, `(.L_x_340) ;  /* 0x000000000f0c7348 */ /* 0x000fea0003c00000 */
[----:B------:R-:W-:Y:S02]  /*aaa0*/  ELECT P6, UR62, PT ;  /* 0x00000000003e782f */ /* 0x000fe400038c0000 */
[----:B------:R-:W-:Y:S01]  /*aab0*/  MOV R14, UR62 ;  /* 0x0000003e000e7c02 */ /* 0x000fe20008000f00 */
[----:B------:R-:W-:Y:S10]  /*aac0*/  ENDCOLLECTIVE ;  /* 0x000000000000791b */ /* 0x000ff40003800000 */
.L_x_340:
[----:B------:R-:W-:Y:S05]  /*aad0*/  BSYNC B0 ;  /* 0x0000000000007941 */ /* 0x000fea0003800000 */
.L_x_339:
[----:B------:R-:W-:Y:S05]  /*aae0*/  BRA `(.L_x_341) ;  /* 0xfffffff000d87947 */ /* 0x000fea000383ffff */
.L_x_317:
[----:B0-----:R0:W1:Y:S02]  /*aaf0*/  SYNCS.PHASECHK.TRANS64.TRYWAIT P0, [R7+URZ], R2 ;  /* 0x00000002070075a7 */ /* 0x001064000800017f */
[----:B-1----:R-:W-:Y:S05]  /*ab00*/  @!P0 NANOSLEEP.SYNCS 0x989680 ;  /* 0x009896800000895d */ /* 0x002fea0003900000 */
[----:B------:R-:W1:Y:S02]  /*ab10*/  @!P0 SYNCS.PHASECHK.TRANS64 P0, [R7+URZ], R2 ;  /* 0x00000002070085a7 */ /* 0x000e64000800007f */
[----:B-1----:R-:W-:Y:S05]  /*ab20*/  @!P0 BRA `(.L_x_317) ;  /* 0xfffffffc00f08947 */ /* 0x002fea000383ffff */
[----:B------:R-:W-:Y:S05]  /*ab30*/  BRA `(.L_x_342) ;  /* 0xfffffff400187947 */ /* 0x000fea000383ffff */
.L_x_318:
[----:B0-----:R0:W1:Y:S02]  /*ab40*/  SYNCS.PHASECHK.TRANS64.TRYWAIT P0, [R9+URZ], R4 ;  /* 0x00000004090075a7 */ /* 0x001064000800017f */
[----:B-1----:R-:W-:Y:S05]  /*ab50*/  @!P0 NANOSLEEP.SYNCS 0x989680 ;  /* 0x009896800000895d */ /* 0x002fea0003900000 */
[----:B------:R-:W1:Y:S02]  /*ab60*/  @!P0 SYNCS.PHASECHK.TRANS64 P0, [R9+URZ], R4 ;  /* 0x00000004090085a7 */ /* 0x000e64000800007f */
[----:B-1----:R-:W-:Y:S05]  /*ab70*/  @!P0 BRA `(.L_x_318) ;  /* 0xfffffffc00f08947 */ /* 0x002fea000383ffff */
[----:B------:R-:W-:Y:S05]  /*ab80*/  BRA `(.L_x_343) ;  /* 0xfffffff400287947 */ /* 0x000fea000383ffff */
.L_x_319:
[----:B0-----:R0:W1:Y:S02]  /*ab90*/  SYNCS.PHASECHK.TRANS64.TRYWAIT P0, [R6+URZ], R5 ;  /* 0x00000005060075a7 */ /* 0x001064000800017f */
[----:B-1----:R-:W-:Y:S05]  /*aba0*/  @!P0 NANOSLEEP.SYNCS 0x989680 ;  /* 0x009896800000895d */ /* 0x002fea0003900000 */
[----:B------:R-:W1:Y:S02]  /*abb0*/  @!P0 SYNCS.PHASECHK.TRANS64 P0, [R6+URZ], R5 ;  /* 0x00000005060085a7 */ /* 0x000e64000800007f */
[----:B-1----:R-:W-:Y:S05]  /*abc0*/  @!P0 BRA `(.L_x_319) ;  /* 0xfffffffc00f08947 */ /* 0x002fea000383ffff */
[----:B------:R-:W-:Y:S05]  /*abd0*/  BRA `(.L_x_344) ;  /* 0xfffffff400387947 */ /* 0x000fea000383ffff */
.L_x_320:
[----:B0-----:R0:W1:Y:S02]  /*abe0*/  SYNCS.PHASECHK.TRANS64.TRYWAIT P0, [R9+URZ], R4 ;  /* 0x00000004090075a7 */ /* 0x001064000800017f */
[----:B-1----:R-:W-:Y:S05]  /*abf0*/  @!P0 NANOSLEEP.SYNCS 0x989680 ;  /* 0x009896800000895d */ /* 0x002fea0003900000 */
[----:B------:R-:W1:Y:S02]  /*ac00*/  @!P0 SYNCS.PHASECHK.TRANS64 P0, [R9+URZ], R4 ;  /* 0x00000004090085a7 */ /* 0x000e64000800007f */
[----:B-1----:R-:W-:Y:S05]  /*ac10*/  @!P0 BRA `(.L_x_320) ;  /* 0xfffffffc00f08947 */ /* 0x002fea000383ffff */
[----:B------:R-:W-:Y:S05]  /*ac20*/  BRA `(.L_x_345) ;  /* 0xfffffff400487947 */ /* 0x000fea000383ffff */
.L_x_321:
[----:B0-----:R0:W1:Y:S02]  /*ac30*/  SYNCS.PHASECHK.TRANS64.TRYWAIT P0, [R6+URZ], R5 ;  /* 0x00000005060075a7 */ /* 0x001064000800017f */
[----:B-1----:R-:W-:Y:S05]  /*ac40*/  @!P0 NANOSLEEP.SYNCS 0x989680 ;  /* 0x009896800000895d */ /* 0x002fea0003900000 */
[----:B------:R-:W1:Y:S02]  /*ac50*/  @!P0 SYNCS.PHASECHK.TRANS64 P0, [R6+URZ], R5 ;  /* 0x00000005060085a7 */ /* 0x000e64000800007f */
[----:B-1----:R-:W-:Y:S05]  /*ac60*/  @!P0 BRA `(.L_x_321) ;  /* 0xfffffffc00f08947 */ /* 0x002fea000383ffff */
[----:B------:R-:W-:Y:S05]  /*ac70*/  BRA `(.L_x_346) ;  /* 0xfffffff400587947 */ /* 0x000fea000383ffff */
.L_x_322:
[----:B0-----:R0:W1:Y:S02]  /*ac80*/  SYNCS.PHASECHK.TRANS64.TRYWAIT P0, [R9+URZ], R4 ;  /* 0x00000004090075a7 */ /* 0x001064000800017f */
[----:B-1----:R-:W-:Y:S05]  /*ac90*/  @!P0 NANOSLEEP.SYNCS 0x989680 ;  /* 0x009896800000895d */ /* 0x002fea0003900000 */
[----:B------:R-:W1:Y:S02]  /*aca0*/  @!P0 SYNCS.PHASECHK.TRANS64 P0, [R9+URZ], R4 ;  /* 0x00000004090085a7 */ /* 0x000e64000800007f */
[----:B-1----:R-:W-:Y:S05]  /*acb0*/  @!P0 BRA `(.L_x_322) ;  /* 0xfffffffc00f08947 */ /* 0x002fea000383ffff */
[----:B------:R-:W-:Y:S05]  /*acc0*/  BRA `(.L_x_347) ;  /* 0xfffffff400687947 */ /* 0x000fea000383ffff */
.L_x_323:
[----:B0-----:R0:W1:Y:S02]  /*acd0*/  SYNCS.PHASECHK.TRANS64.TRYWAIT P0, [R6+URZ], R5 ;  /* 0x00000005060075a7 */ /* 0x001064000800017f */
[----:B-1----:R-:W-:Y:S05]  /*ace0*/  @!P0 NANOSLEEP.SYNCS 0x989680 ;  /* 0x009896800000895d */ /* 0x002fea0003900000 */
[----:B------:R-:W1:Y:S02]  /*acf0*/  @!P0 SYNCS.PHASECHK.TRANS64 P0, [R6+URZ], R5 ;  /* 0x00000005060085a7 */ /* 0x000e64000800007f */
[----:B-1----:R-:W-:Y:S05]  /*ad00*/  @!P0 BRA `(.L_x_323) ;  /* 0xfffffffc00f08947 */ /* 0x002fea000383ffff */
[----:B------:R-:W-:Y:S05]  /*ad10*/  BRA `(.L_x_348) ;  /* 0xfffffff400787947 */ /* 0x000fea000383ffff */
.L_x_324:
[----:B0-----:R0:W1:Y:S02]  /*ad20*/  SYNCS.PHASECHK.TRANS64.TRYWAIT P0, [R9+URZ], R4 ;  /* 0x00000004090075a7 */ /* 0x001064000800017f */
[----:B-1----:R-:W-:Y:S05]  /*ad30*/  @!P0 NANOSLEEP.SYNCS 0x989680 ;  /* 0x009896800000895d */ /* 0x002fea0003900000 */
[----:B------:R-:W1:Y:S02]  /*ad40*/  @!P0 SYNCS.PHASECHK.TRANS64 P0, [R9+URZ], R4 ;  /* 0x00000004090085a7 */ /* 0x000e64000800007f */
[----:B-1----:R-:W-:Y:S05]  /*ad50*/  @!P0 BRA `(.L_x_324) ;  /* 0xfffffffc00f08947 */ /* 0x002fea000383ffff */
[----:B------:R-:W-:Y:S05]  /*ad60*/  BRA `(.L_x_349) ;  /* 0xfffffff400887947 */ /* 0x000fea000383ffff */
.L_x_325:
[----:B0-----:R0:W1:Y:S02]  /*ad70*/  SYNCS.PHASECHK.TRANS64.TRYWAIT P0, [R6+URZ], R5 ;  /* 0x00000005060075a7 */ /* 0x001064000800017f */
[----:B-1----:R-:W-:Y:S05]  /*ad80*/  @!P0 NANOSLEEP.SYNCS 0x989680 ;  /* 0x009896800000895d */ /* 0x002fea0003900000 */
[----:B------:R-:W1:Y:S02]  /*ad90*/  @!P0 SYNCS.PHASECHK.TRANS64 P0, [R6+URZ], R5 ;  /* 0x00000005060085a7 */ /* 0x000e64000800007f */
[----:B-1----:R-:W-:Y:S05]  /*ada0*/  @!P0 BRA `(.L_x_325) ;  /* 0xfffffffc00f08947 */ /* 0x002fea000383ffff */
[----:B------:R-:W-:Y:S05]  /*adb0*/  BRA `(.L_x_350) ;  /* 0xfffffff400987947 */ /* 0x000fea000383ffff */
.L_x_326:
[----:B0-----:R0:W1:Y:S02]  /*adc0*/  SYNCS.PHASECHK.TRANS64.TRYWAIT P0, [R9+URZ], R4 ;  /* 0x00000004090075a7 */ /* 0x001064000800017f */
[----:B-1----:R-:W-:Y:S05]  /*add0*/  @!P0 NANOSLEEP.SYNCS 0x989680 ;  /* 0x009896800000895d */ /* 0x002fea0003900000 */
[----:B------:R-:W1:Y:S02]  /*ade0*/  @!P0 SYNCS.PHASECHK.TRANS64 P0, [R9+URZ], R4 ;  /* 0x00000004090085a7 */ /* 0x000e64000800007f */
[----:B-1----:R-:W-:Y:S05]  /*adf0*/  @!P0 BRA `(.L_x_326) ;  /* 0xfffffffc00f08947 */ /* 0x002fea000383ffff */
[----:B------:R-:W-:Y:S05]  /*ae00*/  BRA `(.L_x_351) ;  /* 0xfffffff400a87947 */ /* 0x000fea000383ffff */
.L_x_327:
[----:B0-----:R0:W1:Y:S02]  /*ae10*/  SYNCS.PHASECHK.TRANS64.TRYWAIT P0, [R6+URZ], R5 ;  /* 0x00000005060075a7 */ /* 0x001064000800017f */
[----:B-1----:R-:W-:Y:S05]  /*ae20*/  @!P0 NANOSLEEP.SYNCS 0x989680 ;  /* 0x009896800000895d */ /* 0x002fea0003900000 */
[----:B------:R-:W1:Y:S02]  /*ae30*/  @!P0 SYNCS.PHASECHK.TRANS64 P0, [R6+URZ], R5 ;  /* 0x00000005060085a7 */ /* 0x000e64000800007f */
[----:B-1----:R-:W-:Y:S05]  /*ae40*/  @!P0 BRA `(.L_x_327) ;  /* 0xfffffffc00f08947 */ /* 0x002fea000383ffff */
[----:B------:R-:W-:Y:S05]  /*ae50*/  BRA `(.L_x_352) ;  /* 0xfffffff400b87947 */ /* 0x000fea000383ffff */
.L_x_328:
[----:B0-----:R0:W1:Y:S02]  /*ae60*/  SYNCS.PHASECHK.TRANS64.TRYWAIT P0, [R9+URZ], R4 ;  /* 0x00000004090075a7 */ /* 0x001064000800017f */
[----:B-1----:R-:W-:Y:S05]  /*ae70*/  @!P0 NANOSLEEP.SYNCS 0x989680 ;  /* 0x009896800000895d */ /* 0x002fea0003900000 */
[----:B------:R-:W1:Y:S02]  /*ae80*/  @!P0 SYNCS.PHASECHK.TRANS64 P0, [R9+URZ], R4 ;  /* 0x00000004090085a7 */ /* 0x000e64000800007f */
[----:B-1----:R-:W-:Y:S05]  /*ae90*/  @!P0 BRA `(.L_x_328) ;  /* 0xfffffffc00f08947 */ /* 0x002fea000383ffff */
[----:B------:R-:W-:Y:S05]  /*aea0*/  BRA `(.L_x_353) ;  /* 0xfffffff400c87947 */ /* 0x000fea000383ffff */
.L_x_329:
[----:B0-----:R0:W1:Y:S02]  /*aeb0*/  SYNCS.PHASECHK.TRANS64.TRYWAIT P0, [R6+URZ], R5 ;  /* 0x00000005060075a7 */ /* 0x001064000800017f */
[----:B-1----:R-:W-:Y:S05]  /*aec0*/  @!P0 NANOSLEEP.SYNCS 0x989680 ;  /* 0x009896800000895d */ /* 0x002fea0003900000 */
[----:B------:R-:W1:Y:S02]  /*aed0*/  @!P0 SYNCS.PHASECHK.TRANS64 P0, [R6+URZ], R5 ;  /* 0x00000005060085a7 */ /* 0x000e64000800007f */
[----:B-1----:R-:W-:Y:S05]  /*aee0*/  @!P0 BRA `(.L_x_329) ;  /* 0xfffffffc00f08947 */ /* 0x002fea000383ffff */
[----:B------:R-:W-:Y:S05]  /*aef0*/  BRA `(.L_x_354) ;  /* 0xfffffff400d87947 */ /* 0x000fea000383ffff */
.L_x_330:
[----:B0-----:R0:W1:Y:S02]  /*af00*/  SYNCS.PHASECHK.TRANS64.TRYWAIT P0, [R9+URZ], R4 ;  /* 0x00000004090075a7 */ /* 0x001064000800017f */
[----:B-1----:R-:W-:Y:S05]  /*af10*/  @!P0 NANOSLEEP.SYNCS 0x989680 ;  /* 0x009896800000895d */ /* 0x002fea0003900000 */
[----:B------:R-:W1:Y:S02]  /*af20*/  @!P0 SYNCS.PHASECHK.TRANS64 P0, [R9+URZ], R4 ;  /* 0x00000004090085a7 */ /* 0x000e64000800007f */
[----:B-1----:R-:W-:Y:S05]  /*af30*/  @!P0 BRA `(.L_x_330) ;  /* 0xfffffffc00f08947 */ /* 0x002fea000383ffff */
[----:B------:R-:W-:Y:S05]  /*af40*/  BRA `(.L_x_355) ;  /* 0xfffffff400e87947 */ /* 0x000fea000383ffff */
.L_x_331:
[----:B0-----:R0:W1:Y:S02]  /*af50*/  SYNCS.PHASECHK.TRANS64.TRYWAIT P0, [R6+URZ], R5 ;  /* 0x00000005060075a7 */ /* 0x001064000800017f */
[----:B-1----:R-:W-:Y:S05]  /*af60*/  @!P0 NANOSLEEP.SYNCS 0x989680 ;  /* 0x009896800000895d */ /* 0x002fea0003900000 */
[----:B------:R-:W1:Y:S02]  /*af70*/  @!P0 SYNCS.PHASECHK.TRANS64 P0, [R6+URZ], R5 ;  /* 0x00000005060085a7 */ /* 0x000e64000800007f */
[----:B-1----:R-:W-:Y:S05]  /*af80*/  @!P0 BRA `(.L_x_331) ;  /* 0xfffffffc00f08947 */ /* 0x002fea000383ffff */
[----:B------:R-:W-:Y:S05]  /*af90*/  BRA `(.L_x_356) ;  /* 0xfffffff400f87947 */ /* 0x000fea000383ffff */
.L_x_332:
[----:B0-----:R0:W1:Y:S02]  /*afa0*/  SYNCS.PHASECHK.TRANS64.TRYWAIT P0, [R9+URZ], R4 ;  /* 0x00000004090075a7 */ /* 0x001064000800017f */
[----:B-1----:R-:W-:Y:S05]  /*afb0*/  @!P0 NANOSLEEP.SYNCS 0x989680 ;  /* 0x009896800000895d */ /* 0x002fea0003900000 */
[----:B------:R-:W1:Y:S02]  /*afc0*/  @!P0 SYNCS.PHASECHK.TRANS64 P0, [R9+URZ], R4 ;  /* 0x00000004090085a7 */ /* 0x000e64000800007f */
[----:B-1----:R-:W-:Y:S05]  /*afd0*/  @!P0 BRA `(.L_x_332) ;  /* 0xfffffffc00f08947 */ /* 0x002fea000383ffff */
[----:B------:R-:W-:Y:S05]  /*afe0*/  BRA `(.L_x_357) ;  /* 0xfffffff800087947 */ /* 0x000fea000383ffff */
.L_x_333:
[----:B-1----:R1:W2:Y:S02]  /*aff0*/  SYNCS.PHASECHK.TRANS64.TRYWAIT P0, [R6+URZ], R5 ;  /* 0x00000005060075a7 */ /* 0x0022a4000800017f */
[----:B--2---:R-:W-:Y:S05]  /*b000*/  @!P0 NANOSLEEP.SYNCS 0x989680 ;  /* 0x009896800000895d */ /* 0x004fea0003900000 */
[----:B------:R-:W2:Y:S02]  /*b010*/  @!P0 SYNCS.PHASECHK.TRANS64 P0, [R6+URZ], R5 ;  /* 0x00000005060085a7 */ /* 0x000ea4000800007f */
[----:B--2---:R-:W-:Y:S05]  /*b020*/  @!P0 BRA `(.L_x_333) ;  /* 0xfffffffc00f08947 */ /* 0x004fea000383ffff */
[----:B------:R-:W-:Y:S05]  /*b030*/  BRA `(.L_x_358) ;  /* 0xfffffff800107947 */ /* 0x000fea000383ffff */
.L_x_359:
[----:B------:R-:W-:-:S00]  /*b040*/  BRA `(.L_x_359) ;  /* 0xfffffffc00fc7947 */ /* 0x000fc0000383ffff */
[----:B------:R-:W-:-:S00]  /*b050*/  NOP ;  /* 0x0000000000007918 */ /* 0x000fc00000000000 */
        /* <DEDUP_REMOVED lines=10> */
.L_x_360:


//--------------------- .nv.global.init           --------------------------
	.section	.nv.global.init,"aw",@progbits
.nv.global.init:
	.type		$str$22,@object
	.size		$str$22,($str$23 - $str$22)
$str$22:
        /*0000*/ 	.byte	0x6b, 0x5f, 0x74, 0x69, 0x6c, 0x65, 0x5f, 0x63, 0x6f, 0x75, 0x6e, 0x74, 0x20, 0x3e, 0x3d, 0x20
        /*0010*/ 	.byte	0x31, 0x00
	.type		$str$23,@object
	.size		$str$23,(__unnamed_1 - $str$23)
$str$23:
        /*0012*/ 	.byte	0x2f, 0x74, 0x6d, 0x70, 0x2f, 0x63, 0x75, 0x74, 0x6c, 0x61, 0x73, 0x73, 0x5f, 0x73, 0x77, 0x65
        /*0022*/ 	.byte	0x65, 0x70, 0x5f, 0x73, 0x72, 0x63, 0x2f, 0x69, 0x6e, 0x63, 0x6c, 0x75, 0x64, 0x65, 0x2f, 0x63
        /*0032*/ 	.byte	0x75, 0x74, 0x6c, 0x61, 0x73, 0x73, 0x2f, 0x67, 0x65, 0x6d, 0x6d, 0x2f, 0x63, 0x6f, 0x6c, 0x6c
        /*0042*/ 	.byte	0x65, 0x63, 0x74, 0x69, 0x76, 0x65, 0x2f, 0x73, 0x6d, 0x39, 0x30, 0x5f, 0x6d, 0x6d, 0x61, 0x5f
        /*0052*/ 	.byte	0x74, 0x6d, 0x61, 0x5f, 0x67, 0x6d, 0x6d, 0x61, 0x5f, 0x73, 0x73, 0x5f, 0x77, 0x61, 0x72, 0x70
        /*0062*/ 	.byte	0x73, 0x70, 0x65, 0x63, 0x69, 0x61, 0x6c, 0x69, 0x7a, 0x65, 0x64, 0x2e, 0x68, 0x70, 0x70, 0x00
	.type		__unnamed_1,@object
	.size		__unnamed_1,(.L_0 - __unnamed_1)
__unnamed_1:
        /*0072*/ 	.byte	0x76, 0x6f, 0x69, 0x64, 0x20, 0x63, 0x75, 0x74, 0x6c, 0x61, 0x73, 0x73, 0x3a, 0x3a, 0x67, 0x65
        /* <DEDUP_REMOVED lines=173> */
        /*0b52*/ 	.byte	0x74, 0x69, 0x74, 0x79, 0x5d, 0x00
.L_0:


//--------------------- .nv.shared._ZN7cutlass13device_kernelINS_4gemm6kernel13GemmUniversalIN4cute5tupleIJiiiiEEENS1_10collective13CollectiveMmaINS1_34MainloopSm90TmaGmmaWarpSpecializedILi18ENS5_IJNS4_1CILi2EEESB_NSA_ILi1EEEEEENS1_35KernelTmaWarpSpecializedCooperativeEEENS5_IJNSA_ILi256EEENSA_ILi128EEENSA_ILi32EEEEEEaNS5_IJlSC_lEEEaSK_NS4_8TiledMMAINS4_8MMA_AtomIJNS4_4SM904GMMA27MMA_64x128x32_S32S8S8_SS_TNEEEENS4_6LayoutINS5_IJSB_SC_SC_EEENS5_IJSC_NSA_ILi0EEEST_EEEEENS5_IJNS4_10UnderscoreESW_SW_EEEEENS4_23SM90_TMA_LOAD_MULTICASTENS4_14ComposedLayoutINS4_7SwizzleILi1ELi4ELi3EEENS4_18smem_ptr_flag_bitsILi8EEENSR_INS5_IJNSA_ILi8EEESI_EEENS5_IJSI_SC_EEEEEEEvNS4_8identityESZ_S19_vS1A_EENS_8epilogue10collective6detail29Sm90TmaWarpSpecializedAdapterINS1D_15DefaultEpilogueIaSK_SK_NS1C_6thread17LinearCombinationIaLi1EiiLNS1H_9ScaleType4KindE0ELNS_15FloatRoundStyleE2EaEENS1_15EpilogueDefaultEEEEEvvEEEEvNT_6ParamsE --------------------------
	.section	.nv.shared._ZN7cutlass13device_kernelINS_4gemm6kernel13GemmUniversalIN4cute5tupleIJiiiiEEENS1_10collective13CollectiveMmaINS1_34MainloopSm90TmaGmmaWarpSpecializedILi18ENS5_IJNS4_1CILi2EEESB_NSA_ILi1EEEEEENS1_35KernelTmaWarpSpecializedCooperativeEEENS5_IJNSA_ILi256EEENSA_ILi128EEENSA_ILi32EEEEEEaNS5_IJlSC_lEEEaSK_NS4_8TiledMMAINS4_8MMA_AtomIJNS4_4SM904GMMA27MMA_64x128x32_S32S8S8_SS_TNEEEENS4_6LayoutINS5_IJSB_SC_SC_EEENS5_IJSC_NSA_ILi0EEEST_EEEEENS5_IJNS4_10UnderscoreESW_SW_EEEEENS4_23SM90_TMA_LOAD_MULTICASTENS4_14ComposedLayoutINS4_7SwizzleILi1ELi4ELi3EEENS4_18smem_ptr_flag_bitsILi8EEENSR_INS5_IJNSA_ILi8EEESI_EEENS5_IJSI_SC_EEEEEEEvNS4_8identityESZ_S19_vS1A_EENS_8epilogue10collective6detail29Sm90TmaWarpSpecializedAdapterINS1D_15DefaultEpilogueIaSK_SK_NS1C_6thread17LinearCombinationIaLi1EiiLNS1H_9ScaleType4KindE0ELNS_15FloatRoundStyleE2EaEENS1_15EpilogueDefaultEEEEEvvEEEEvNT_6ParamsE,"aw",@nobits
	.sectionflags	@""
	.align	16
	.zero		1024


//--------------------- .nv.shared.reserved.0     --------------------------
	.section	.nv.shared.reserved.0,"aw",@nobits
	.weak		__nv_reservedSMEM_offset_0_alias
	.size		__nv_reservedSMEM_offset_0_alias, 0, 0
	.other		__nv_reservedSMEM_offset_0_alias,@"STO_CUDA_RESERVED_SHARED STV_DEFAULT"
__nv_reservedSMEM_offset_0_alias:
	.zero		0


//--------------------- .nv.global                --------------------------
	.section	.nv.global,"aw",@nobits
.nv.global:
	.type		_ZN39_INTERNAL_f74ec2c7_4_k_cu_19177aef_68834cute1_E,@object
	.size		_ZN39_INTERNAL_f74ec2c7_4_k_cu_19177aef_68834cute1_E,(_ZN39_INTERNAL_f74ec2c7_4_k_cu_19177aef_68834cuda3std3__45__cpo6cbeginE - _ZN39_INTERNAL_f74ec2c7_4_k_cu_19177aef_68834cute1_E)
_ZN39_INTERNAL_f74ec2c7_4_k_cu_19177aef_68834cute1_E:
	.zero		1
	.type		_ZN39_INTERNAL_f74ec2c7_4_k_cu_19177aef_68834cuda3std3__45__cpo6cbeginE,@object
	.size		_ZN39_INTERNAL_f74ec2c7_4_k_cu_19177aef_68834cuda3std3__45__cpo6cbeginE,(_ZN39_INTERNAL_f74ec2c7_4_k_cu_19177aef_68834cuda3std3__48in_placeE - _ZN39_INTERNAL_f74ec2c7_4_k_cu_19177aef_68834cuda3std3__45__cpo6cbeginE)
_ZN39_INTERNAL_f74ec2c7_4_k_cu_19177aef_68834cuda3std3__45__cpo6cbeginE:
	.zero		1
	.type		_ZN39_INTERNAL_f74ec2c7_4_k_cu_19177aef_68834cuda3std3__48in_placeE,@object
	.size		_ZN39_INTERNAL_f74ec2c7_4_k_cu_19177aef_68834cuda3std3__48in_placeE,(_ZN39_INTERNAL_f74ec2c7_4_k_cu_19177aef_68834cuda3std6ranges3__45__cpo9iter_moveE - _ZN39_INTERNAL_f74ec2c7_4_k_cu_19177aef_68834cuda3std3__48in_placeE)
_ZN39_INTERNAL_f74ec2c7_4_k_cu_19177aef_68834cuda3std3__48in_placeE:
	.zero		1
	.type		_ZN39_INTERNAL_f74ec2c7_4_k_cu_19177aef_68834cuda3std6ranges3__45__cpo9iter_moveE,@object
	.size		_ZN39_INTERNAL_f74ec2c7_4_k_cu_19177aef_68834cuda3std6ranges3__45__cpo9iter_moveE,(_ZN39_INTERNAL_f74ec2c7_4_k_cu_19177aef_68834cuda3std3__45__cpo5beginE - _ZN39_INTERNAL_f74ec2c7_4_k_cu_19177aef_68834cuda3std6ranges3__45__cpo9iter_moveE)
_ZN39_INTERNAL_f74ec2c7_4_k_cu_19177aef_68834cuda3std6ranges3__45__cpo9iter_moveE:
	.zero		1
	.type		_ZN39_INTERNAL_f74ec2c7_4_k_cu_19177aef_68834cuda3std3__45__cpo5beginE,@object
	.size		_ZN39_INTERNAL_f74ec2c7_4_k_cu_19177aef_68834cuda3std3__45__cpo5beginE,(_ZN39_INTERNAL_f74ec2c7_4_k_cu_19177aef_68834cuda3std3__441_GLOBAL__N__f74ec2c7_4_k_cu_19177aef_68836ignoreE - _ZN39_INTERNAL_f74ec2c7_4_k_cu_19177aef_68834cuda3std3__45__cpo5beginE)
_ZN39_INTERNAL_f74ec2c7_4_k_cu_19177aef_68834cuda3std3__45__cpo5beginE:
	.zero		1
	.type		_ZN39_INTERNAL_f74ec2c7_4_k_cu_19177aef_68834cuda3std3__441_GLOBAL__N__f74ec2c7_4_k_cu_19177aef_68836ignoreE,@object
	.size		_ZN39_INTERNAL_f74ec2c7_4_k_cu_19177aef_68834cuda3std3__441_GLOBAL__N__f74ec2c7_4_k_cu_19177aef_68836ignoreE,(_ZN39_INTERNAL_f74ec2c7_4_k_cu_19177aef_68834cute7productE - _ZN39_INTERNAL_f74ec2c7_4_k_cu_19177aef_68834cuda3std3__441_GLOBAL__N__f74ec2c7_4_k_cu_19177aef_68836ignoreE)
_ZN39_INTERNAL_f74ec2c7_4_k_cu_19177aef_68834cuda3std3__441_GLOBAL__N__f74ec2c7_4_k_cu_19177aef_68836ignoreE:
	.zero		1
	.type		_ZN39_INTERNAL_f74ec2c7_4_k_cu_19177aef_68834cute7productE,@object
	.size		_ZN39_INTERNAL_f74ec2c7_4_k_cu_19177aef_68834cute7productE,(_ZN39_INTERNAL_f74ec2c7_4_k_cu_19177aef_68834cuda3std3__45__cpo3endE - _ZN39_INTERNAL_f74ec2c7_4_k_cu_19177aef_68834cute7productE)
_ZN39_INTERNAL_f74ec2c7_4_k_cu_19177aef_68834cute7productE:
	.zero		1
	.type		_ZN39_INTERNAL_f74ec2c7_4_k_cu_19177aef_68834cuda3std3__45__cpo3endE,@object
	.size		_ZN39_INTERNAL_f74ec2c7_4_k_cu_19177aef_68834cuda3std3__45__cpo3endE,(_ZN39_INTERNAL_f74ec2c7_4_k_cu_19177aef_68834cuda3std3__419piecewise_constructE - _ZN39_INTERNAL_f74ec2c7_4_k_cu_19177aef_68834cuda3std3__45__cpo3endE)
_ZN39_INTERNAL_f74ec2c7_4_k_cu_19177aef_68834cuda3std3__45__cpo3endE:
	.zero		1
	.type		_ZN39_INTERNAL_f74ec2c7_4_k_cu_19177aef_68834cuda3std3__419piecewise_constructE,@object
	.size		_ZN39_INTERNAL_f74ec2c7_4_k_cu_19177aef_68834cuda3std3__419piecewise_constructE,(_ZN39_INTERNAL_f74ec2c7_4_k_cu_19177aef_68834cuda3std3__45__cpo4cendE - _ZN39_INTERNAL_f74ec2c7_4_k_cu_19177aef_68834cuda3std3__419piecewise_constructE)
_ZN39_INTERNAL_f74ec2c7_4_k_cu_19177aef_68834cuda3std3__419piecewise_constructE:
	.zero		1
	.type		_ZN39_INTERNAL_f74ec2c7_4_k_cu_19177aef_68834cuda3std3__45__cpo4cendE,@object
	.size		_ZN39_INTERNAL_f74ec2c7_4_k_cu_19177aef_68834cuda3std3__45__cpo4cendE,(_ZN39_INTERNAL_f74ec2c7_4_k_cu_19177aef_68834cuda3std6ranges3__45__cpo4swapE - _ZN39_INTERNAL_f74ec2c7_4_k_cu_19177aef_68834cuda3std3__45__cpo4cendE)
_ZN39_INTERNAL_f74ec2c7_4_k_cu_19177aef_68834cuda3std3__45__cpo4cendE:
	.zero		1
	.type		_ZN39_INTERNAL_f74ec2c7_4_k_cu_19177aef_68834cuda3std6ranges3__45__cpo4swapE,@object
	.size		_ZN39_INTERNAL_f74ec2c7_4_k_cu_19177aef_68834cuda3std6ranges3__45__cpo4swapE,(.L_8 - _ZN39_INTERNAL_f74ec2c7_4_k_cu_19177aef_68834cuda3std6ranges3__45__cpo4swapE)
_ZN39_INTERNAL_f74ec2c7_4_k_cu_19177aef_68834cuda3std6ranges3__45__cpo4swapE:
	.zero		1
.L_8:


//--------------------- .nv.constant0._ZN7cutlass13device_kernelINS_4gemm6kernel13GemmUniversalIN4cute5tupleIJiiiiEEENS1_10collective13CollectiveMmaINS1_34MainloopSm90TmaGmmaWarpSpecializedILi18ENS5_IJNS4_1CILi2EEESB_NSA_ILi1EEEEEENS1_35KernelTmaWarpSpecializedCooperativeEEENS5_IJNSA_ILi256EEENSA_ILi128EEENSA_ILi32EEEEEEaNS5_IJlSC_lEEEaSK_NS4_8TiledMMAINS4_8MMA_AtomIJNS4_4SM904GMMA27MMA_64x128x32_S32S8S8_SS_TNEEEENS4_6LayoutINS5_IJSB_SC_SC_EEENS5_IJSC_NSA_ILi0EEEST_EEEEENS5_IJNS4_10UnderscoreESW_SW_EEEEENS4_23SM90_TMA_LOAD_MULTICASTENS4_14ComposedLayoutINS4_7SwizzleILi1ELi4ELi3EEENS4_18smem_ptr_flag_bitsILi8EEENSR_INS5_IJNSA_ILi8EEESI_EEENS5_IJSI_SC_EEEEEEEvNS4_8identityESZ_S19_vS1A_EENS_8epilogue10collective6detail29Sm90TmaWarpSpecializedAdapterINS1D_15DefaultEpilogueIaSK_SK_NS1C_6thread17LinearCombinationIaLi1EiiLNS1H_9ScaleType4KindE0ELNS_15FloatRoundStyleE2EaEENS1_15EpilogueDefaultEEEEEvvEEEEvNT_6ParamsE --------------------------
	.section	.nv.constant0._ZN7cutlass13device_kernelINS_4gemm6kernel13GemmUniversalIN4cute5tupleIJiiiiEEENS1_10collective13CollectiveMmaINS1_34MainloopSm90TmaGmmaWarpSpecializedILi18ENS5_IJNS4_1CILi2EEESB_NSA_ILi1EEEEEENS1_35KernelTmaWarpSpecializedCooperativeEEENS5_IJNSA_ILi256EEENSA_ILi128EEENSA_ILi32EEEEEEaNS5_IJlSC_lEEEaSK_NS4_8TiledMMAINS4_8MMA_AtomIJNS4_4SM904GMMA27MMA_64x128x32_S32S8S8_SS_TNEEEENS4_6LayoutINS5_IJSB_SC_SC_EEENS5_IJSC_NSA_ILi0EEEST_EEEEENS5_IJNS4_10UnderscoreESW_SW_EEEEENS4_23SM90_TMA_LOAD_MULTICASTENS4_14ComposedLayoutINS4_7SwizzleILi1ELi4ELi3EEENS4_18smem_ptr_flag_bitsILi8EEENSR_INS5_IJNSA_ILi8EEESI_EEENS5_IJSI_SC_EEEEEEEvNS4_8identityESZ_S19_vS1A_EENS_8epilogue10collective6detail29Sm90TmaWarpSpecializedAdapterINS1D_15DefaultEpilogueIaSK_SK_NS1C_6thread17LinearCombinationIaLi1EiiLNS1H_9ScaleType4KindE0ELNS_15FloatRoundStyleE2EaEENS1_15EpilogueDefaultEEEEEvvEEEEvNT_6ParamsE,"a",@progbits
	.sectionflags	@""
	.align	4
.nv.constant0._ZN7cutlass13device_kernelINS_4gemm6kernel13GemmUniversalIN4cute5tupleIJiiiiEEENS1_10collective13CollectiveMmaINS1_34MainloopSm90TmaGmmaWarpSpecializedILi18ENS5_IJNS4_1CILi2EEESB_NSA_ILi1EEEEEENS1_35KernelTmaWarpSpecializedCooperativeEEENS5_IJNSA_ILi256EEENSA_ILi128EEENSA_ILi32EEEEEEaNS5_IJlSC_lEEEaSK_NS4_8TiledMMAINS4_8MMA_AtomIJNS4_4SM904GMMA27MMA_64x128x32_S32S8S8_SS_TNEEEENS4_6LayoutINS5_IJSB_SC_SC_EEENS5_IJSC_NSA_ILi0EEEST_EEEEENS5_IJNS4_10UnderscoreESW_SW_EEEEENS4_23SM90_TMA_LOAD_MULTICASTENS4_14ComposedLayoutINS4_7SwizzleILi1ELi4ELi3EEENS4_18smem_ptr_flag_bitsILi8EEENSR_INS5_IJNSA_ILi8EEESI_EEENS5_IJSI_SC_EEEEEEEvNS4_8identityESZ_S19_vS1A_EENS_8epilogue10collective6detail29Sm90TmaWarpSpecializedAdapterINS1D_15DefaultEpilogueIaSK_SK_NS1C_6thread17LinearCombinationIaLi1EiiLNS1H_9ScaleType4KindE0ELNS_15FloatRoundStyleE2EaEENS1_15EpilogueDefaultEEEEEvvEEEEvNT_6ParamsE:
	.zero		1664


//--------------------- SYMBOLS --------------------------

	.type		.nv.reservedSmem.offset0,@object
	.size		.nv.reservedSmem.offset0,0x4
	.type		__assertfail,@function
